	.target	sm_90a

	.elftype	@"ET_EXEC"


//--------------------- .note.nv.tkinfo           --------------------------
	.section	.note.nv.tkinfo,"",@"SHT_NOTE"
	.sectionflags	@"SHF_NOTE_NV_TKINFO"
	.tkinfo
        /*0018*/ 	.word	0x00000002
        /*0030*/ 	.string	""
        /*0030*/ 	.string	"ptxas"
        /*0030*/ 	.string	"Cuda compilation tools, release 13.0, V13.0.88"
        /*0030*/ 	.string	"Build cuda_13.0.r13.0/compiler.36424714_0"
        /*0030*/ 	.string	"-arch sm_90a -m 64 "



//--------------------- .note.nv.cuinfo           --------------------------
	.section	.note.nv.cuinfo,"",@"SHT_NOTE"
	.sectionflags	@"SHF_NOTE_NV_CUINFO"
        /*0018*/ 	.short	0x0002
        /*001a*/ 	.short	0x005a
        /*001c*/ 	.short	0x0082
	.zero		2


//--------------------- .nv.info                  --------------------------
	.section	.nv.info,"",@"SHT_CUDA_INFO"
	.align	4


	//----- nvinfo : EIATTR_REGCOUNT
	.align		4
        /*0000*/ 	.byte	0x04, 0x2f
        /*0002*/ 	.short	(.L_12 - .L_11)
	.align		4
.L_11:
        /*0004*/ 	.word	index@(_ZN7cutlass13device_kernelIN5flash19enable_sm80_to_sm89INS1_16FlashAttnFwdSm80INS1_25CollectiveMainloopFwdSm80ILi4ELi1ELb0EN4cute5tupleIJNS5_1CILi128EEENS7_ILi48EEENS7_ILi96EEEEEELi96ENS_6half_tEfNS_4arch4Sm80ELb1ELb0ELb1ELb1ELb1ELb1ELb1ELb1EEENS1_21CollectiveEpilogueFwdINS6_IJS8_SA_S9_EEENS6_IJNS7_ILi1EEESI_SI_EEESC_SE_Li128ELb1ELb1ELb1ELb0EEENS1_36VarlenDynamicPersistentTileSchedulerILi128ELi48ELi128ELi128ELb1ELb1ELb0ELb1ELb1ELb1EEEEEEEEEvNT_6ParamsE)
        /*0008*/ 	.word	0x00000004


	//----- nvinfo : EIATTR_FRAME_SIZE
	.align		4
.L_12:
        /*000c*/ 	.byte	0x04, 0x11
        /*000e*/ 	.short	(.L_14 - .L_13)
	.align		4
.L_13:
        /*0010*/ 	.word	index@(_ZN7cutlass13device_kernelIN5flash19enable_sm80_to_sm89INS1_16FlashAttnFwdSm80INS1_25CollectiveMainloopFwdSm80ILi4ELi1ELb0EN4cute5tupleIJNS5_1CILi128EEENS7_ILi48EEENS7_ILi96EEEEEELi96ENS_6half_tEfNS_4arch4Sm80ELb1ELb0ELb1ELb1ELb1ELb1ELb1ELb1EEENS1_21CollectiveEpilogueFwdINS6_IJS8_SA_S9_EEENS6_IJNS7_ILi1EEESI_SI_EEESC_SE_Li128ELb1ELb1ELb1ELb0EEENS1_36VarlenDynamicPersistentTileSchedulerILi128ELi48ELi128ELi128ELb1ELb1ELb0ELb1ELb1ELb1EEEEEEEEEvNT_6ParamsE)
        /*0014*/ 	.word	0x00000000


	//----- nvinfo : EIATTR_REGCOUNT
	.align		4
.L_14:
        /*0018*/ 	.byte	0x04, 0x2f
        /*001a*/ 	.short	(.L_16 - .L_15)
	.align		4
.L_15:
        /*001c*/ 	.word	index@(_ZN7cutlass13device_kernelIN5flash19enable_sm80_to_sm89INS1_16FlashAttnFwdSm80INS1_25CollectiveMainloopFwdSm80ILi4ELi1ELb0EN4cute5tupleIJNS5_1CILi128EEENS7_ILi48EEENS7_ILi96EEEEEELi96ENS_6half_tEfNS_4arch4Sm80ELb1ELb0ELb1ELb1ELb1ELb0ELb1ELb1EEENS1_21CollectiveEpilogueFwdINS6_IJS8_SA_S9_EEENS6_IJNS7_ILi1EEESI_SI_EEESC_SE_Li128ELb1ELb1ELb1ELb0EEENS1_36VarlenDynamicPersistentTileSchedulerILi128ELi48ELi128ELi128ELb1ELb1ELb0ELb1ELb1ELb1EEEEEEEEEvNT_6ParamsE)
        /*0020*/ 	.word	0x00000004


	//----- nvinfo : EIATTR_FRAME_SIZE
	.align		4
.L_16:
        /*0024*/ 	.byte	0x04, 0x11
        /*0026*/ 	.short	(.L_18 - .L_17)
	.align		4
.L_17:
        /*0028*/ 	.word	index@(_ZN7cutlass13device_kernelIN5flash19enable_sm80_to_sm89INS1_16FlashAttnFwdSm80INS1_25CollectiveMainloopFwdSm80ILi4ELi1ELb0EN4cute5tupleIJNS5_1CILi128EEENS7_ILi48EEENS7_ILi96EEEEEELi96ENS_6half_tEfNS_4arch4Sm80ELb1ELb0ELb1ELb1ELb1ELb0ELb1ELb1EEENS1_21CollectiveEpilogueFwdINS6_IJS8_SA_S9_EEENS6_IJNS7_ILi1EEESI_SI_EEESC_SE_Li128ELb1ELb1ELb1ELb0EEENS1_36VarlenDynamicPersistentTileSchedulerILi128ELi48ELi128ELi128ELb1ELb1ELb0ELb1ELb1ELb1EEEEEEEEEvNT_6ParamsE)
        /*002c*/ 	.word	0x00000000


	//----- nvinfo : EIATTR_REGCOUNT
	.align		4
.L_18:
        /*0030*/ 	.byte	0x04, 0x2f
        /*0032*/ 	.short	(.L_20 - .L_19)
	.align		4
.L_19:
        /*0034*/ 	.word	index@(_ZN7cutlass13device_kernelIN5flash19enable_sm80_to_sm89INS1_16FlashAttnFwdSm80INS1_25CollectiveMainloopFwdSm80ILi4ELi1ELb0EN4cute5tupleIJNS5_1CILi128EEENS7_ILi64EEENS7_ILi96EEEEEELi96ENS_6half_tEfNS_4arch4Sm80ELb1ELb0ELb1ELb0ELb1ELb0ELb1ELb1EEENS1_21CollectiveEpilogueFwdINS6_IJS8_SA_S9_EEENS6_IJNS7_ILi1EEESI_SI_EEESC_SE_Li128ELb0ELb1ELb1ELb0EEENS1_30DynamicPersistentTileSchedulerILi128ELi128ELb1ELb1ELb0EEEEEEEEEvNT_6ParamsE)
        /*0038*/ 	.word	0x00000004


	//----- nvinfo : EIATTR_FRAME_SIZE
	.align		4
.L_20:
        /*003c*/ 	.byte	0x04, 0x11
        /*003e*/ 	.short	(.L_22 - .L_21)
	.align		4
.L_21:
        /*0040*/ 	.word	index@(_ZN7cutlass13device_kernelIN5flash19enable_sm80_to_sm89INS1_16FlashAttnFwdSm80INS1_25CollectiveMainloopFwdSm80ILi4ELi1ELb0EN4cute5tupleIJNS5_1CILi128EEENS7_ILi64EEENS7_ILi96EEEEEELi96ENS_6half_tEfNS_4arch4Sm80ELb1ELb0ELb1ELb0ELb1ELb0ELb1ELb1EEENS1_21CollectiveEpilogueFwdINS6_IJS8_SA_S9_EEENS6_IJNS7_ILi1EEESI_SI_EEESC_SE_Li128ELb0ELb1ELb1ELb0EEENS1_30DynamicPersistentTileSchedulerILi128ELi128ELb1ELb1ELb0EEEEEEEEEvNT_6ParamsE)
        /*0044*/ 	.word	0x00000000


	//----- nvinfo : EIATTR_REGCOUNT
	.align		4
.L_22:
        /*0048*/ 	.byte	0x04, 0x2f
        /*004a*/ 	.short	(.L_24 - .L_23)
	.align		4
.L_23:
        /*004c*/ 	.word	index@(_ZN7cutlass13device_kernelIN5flash19enable_sm80_to_sm89INS1_16FlashAttnFwdSm80INS1_25CollectiveMainloopFwdSm80ILi4ELi1ELb0EN4cute5tupleIJNS5_1CILi128EEENS7_ILi48EEENS7_ILi96EEEEEELi96ENS_6half_tEfNS_4arch4Sm80ELb0ELb1ELb1ELb1ELb1ELb1ELb1ELb1EEENS1_21CollectiveEpilogueFwdINS6_IJS8_SA_S9_EEENS6_IJNS7_ILi1EEESI_SI_EEESC_SE_Li128ELb1ELb1ELb1ELb0EEENS1_36VarlenDynamicPersistentTileSchedulerILi128ELi48ELi128ELi128ELb1ELb1ELb0ELb1ELb0ELb1EEEEEEEEEvNT_6ParamsE)
        /*0050*/ 	.word	0x00000004


	//----- nvinfo : EIATTR_FRAME_SIZE
	.align		4
.L_24:
        /*0054*/ 	.byte	0x04, 0x11
        /*0056*/ 	.short	(.L_26 - .L_25)
	.align		4
.L_25:
        /*0058*/ 	.word	index@(_ZN7cutlass13device_kernelIN5flash19enable_sm80_to_sm89INS1_16FlashAttnFwdSm80INS1_25CollectiveMainloopFwdSm80ILi4ELi1ELb0EN4cute5tupleIJNS5_1CILi128EEENS7_ILi48EEENS7_ILi96EEEEEELi96ENS_6half_tEfNS_4arch4Sm80ELb0ELb1ELb1ELb1ELb1ELb1ELb1ELb1EEENS1_21CollectiveEpilogueFwdINS6_IJS8_SA_S9_EEENS6_IJNS7_ILi1EEESI_SI_EEESC_SE_Li128ELb1ELb1ELb1ELb0EEENS1_36VarlenDynamicPersistentTileSchedulerILi128ELi48ELi128ELi128ELb1ELb1ELb0ELb1ELb0ELb1EEEEEEEEEvNT_6ParamsE)
        /*005c*/ 	.word	0x00000000


	//----- nvinfo : EIATTR_REGCOUNT
	.align		4
.L_26:
        /*0060*/ 	.byte	0x04, 0x2f
        /*0062*/ 	.short	(.L_28 - .L_27)
	.align		4
.L_27:
        /*0064*/ 	.word	index@(_ZN7cutlass13device_kernelIN5flash19enable_sm80_to_sm89INS1_16FlashAttnFwdSm80INS1_25CollectiveMainloopFwdSm80ILi4ELi1ELb0EN4cute5tupleIJNS5_1CILi128EEENS7_ILi48EEENS7_ILi96EEEEEELi96ENS_6half_tEfNS_4arch4Sm80ELb0ELb1ELb1ELb1ELb1ELb0ELb1ELb1EEENS1_21CollectiveEpilogueFwdINS6_IJS8_SA_S9_EEENS6_IJNS7_ILi1EEESI_SI_EEESC_SE_Li128ELb1ELb1ELb1ELb0EEENS1_36VarlenDynamicPersistentTileSchedulerILi128ELi48ELi128ELi128ELb1ELb1ELb0ELb1ELb0ELb1EEEEEEEEEvNT_6ParamsE)
        /*0068*/ 	.word	0x00000004


	//----- nvinfo : EIATTR_FRAME_SIZE
	.align		4
.L_28:
        /*006c*/ 	.byte	0x04, 0x11
        /*006e*/ 	.short	(.L_30 - .L_29)
	.align		4
.L_29:
        /*0070*/ 	.word	index@(_ZN7cutlass13device_kernelIN5flash19enable_sm80_to_sm89INS1_16FlashAttnFwdSm80INS1_25CollectiveMainloopFwdSm80ILi4ELi1ELb0EN4cute5tupleIJNS5_1CILi128EEENS7_ILi48EEENS7_ILi96EEEEEELi96ENS_6half_tEfNS_4arch4Sm80ELb0ELb1ELb1ELb1ELb1ELb0ELb1ELb1EEENS1_21CollectiveEpilogueFwdINS6_IJS8_SA_S9_EEENS6_IJNS7_ILi1EEESI_SI_EEESC_SE_Li128ELb1ELb1ELb1ELb0EEENS1_36VarlenDynamicPersistentTileSchedulerILi128ELi48ELi128ELi128ELb1ELb1ELb0ELb1ELb0ELb1EEEEEEEEEvNT_6ParamsE)
        /*0074*/ 	.word	0x00000000


	//----- nvinfo : EIATTR_REGCOUNT
	.align		4
.L_30:
        /*0078*/ 	.byte	0x04, 0x2f
        /*007a*/ 	.short	(.L_32 - .L_31)
	.align		4
.L_31:
        /*007c*/ 	.word	index@(_ZN7cutlass13device_kernelIN5flash19enable_sm80_to_sm89INS1_16FlashAttnFwdSm80INS1_25CollectiveMainloopFwdSm80ILi4ELi1ELb0EN4cute5tupleIJNS5_1CILi128EEENS7_ILi48EEENS7_ILi96EEEEEELi96ENS_6half_tEfNS_4arch4Sm80ELb0ELb1ELb1ELb0ELb1ELb0ELb1ELb1EEENS1_21CollectiveEpilogueFwdINS6_IJS8_SA_S9_EEENS6_IJNS7_ILi1EEESI_SI_EEESC_SE_Li128ELb0ELb1ELb1ELb0EEENS1_19SingleTileSchedulerILb0ELb1ELb1ELi128EEEEEEEEEvNT_6ParamsE)
        /*0080*/ 	.word	0x00000004


	//----- nvinfo : EIATTR_FRAME_SIZE
	.align		4
.L_32:
        /*0084*/ 	.byte	0x04, 0x11
        /*0086*/ 	.short	(.L_34 - .L_33)
	.align		4
.L_33:
        /*0088*/ 	.word	index@(_ZN7cutlass13device_kernelIN5flash19enable_sm80_to_sm89INS1_16FlashAttnFwdSm80INS1_25CollectiveMainloopFwdSm80ILi4ELi1ELb0EN4cute5tupleIJNS5_1CILi128EEENS7_ILi48EEENS7_ILi96EEEEEELi96ENS_6half_tEfNS_4arch4Sm80ELb0ELb1ELb1ELb0ELb1ELb0ELb1ELb1EEENS1_21CollectiveEpilogueFwdINS6_IJS8_SA_S9_EEENS6_IJNS7_ILi1EEESI_SI_EEESC_SE_Li128ELb0ELb1ELb1ELb0EEENS1_19SingleTileSchedulerILb0ELb1ELb1ELi128EEEEEEEEEvNT_6ParamsE)
        /*008c*/ 	.word	0x00000000


	//----- nvinfo : EIATTR_REGCOUNT
	.align		4
.L_34:
        /*0090*/ 	.byte	0x04, 0x2f
        /*0092*/ 	.short	(.L_36 - .L_35)
	.align		4
.L_35:
        /*0094*/ 	.word	index@(_ZN7cutlass13device_kernelIN5flash19enable_sm80_to_sm89INS1_16FlashAttnFwdSm80INS1_25CollectiveMainloopFwdSm80ILi4ELi1ELb0EN4cute5tupleIJNS5_1CILi128EEENS7_ILi48EEENS7_ILi96EEEEEELi96ENS_6half_tEfNS_4arch4Sm80ELb0ELb0ELb1ELb1ELb1ELb1ELb1ELb1EEENS1_21CollectiveEpilogueFwdINS6_IJS8_SA_S9_EEENS6_IJNS7_ILi1EEESI_SI_EEESC_SE_Li128ELb1ELb1ELb1ELb0EEENS1_36VarlenDynamicPersistentTileSchedulerILi128ELi48ELi128ELi128ELb1ELb1ELb0ELb0ELb1ELb1EEEEEEEEEvNT_6ParamsE)
        /*0098*/ 	.word	0x00000004


	//----- nvinfo : EIATTR_FRAME_SIZE
	.align		4
.L_36:
        /*009c*/ 	.byte	0x04, 0x11
        /*009e*/ 	.short	(.L_38 - .L_37)
	.align		4
.L_37:
        /*00a0*/ 	.word	index@(_ZN7cutlass13device_kernelIN5flash19enable_sm80_to_sm89INS1_16FlashAttnFwdSm80INS1_25CollectiveMainloopFwdSm80ILi4ELi1ELb0EN4cute5tupleIJNS5_1CILi128EEENS7_ILi48EEENS7_ILi96EEEEEELi96ENS_6half_tEfNS_4arch4Sm80ELb0ELb0ELb1ELb1ELb1ELb1ELb1ELb1EEENS1_21CollectiveEpilogueFwdINS6_IJS8_SA_S9_EEENS6_IJNS7_ILi1EEESI_SI_EEESC_SE_Li128ELb1ELb1ELb1ELb0EEENS1_36VarlenDynamicPersistentTileSchedulerILi128ELi48ELi128ELi128ELb1ELb1ELb0ELb0ELb1ELb1EEEEEEEEEvNT_6ParamsE)
        /*00a4*/ 	.word	0x00000000


	//----- nvinfo : EIATTR_REGCOUNT
	.align		4
.L_38:
        /*00a8*/ 	.byte	0x04, 0x2f
        /*00aa*/ 	.short	(.L_40 - .L_39)
	.align		4
.L_39:
        /*00ac*/ 	.word	index@(_ZN7cutlass13device_kernelIN5flash19enable_sm80_to_sm89INS1_16FlashAttnFwdSm80INS1_25CollectiveMainloopFwdSm80ILi4ELi1ELb0EN4cute5tupleIJNS5_1CILi128EEENS7_ILi48EEENS7_ILi96EEEEEELi96ENS_6half_tEfNS_4arch4Sm80ELb0ELb0ELb1ELb1ELb1ELb0ELb1ELb1EEENS1_21CollectiveEpilogueFwdINS6_IJS8_SA_S9_EEENS6_IJNS7_ILi1EEESI_SI_EEESC_SE_Li128ELb1ELb1ELb1ELb0EEENS1_36VarlenDynamicPersistentTileSchedulerILi128ELi48ELi128ELi128ELb1ELb1ELb0ELb0ELb1ELb1EEEEEEEEEvNT_6ParamsE)
        /*00b0*/ 	.word	0x00000004


	//----- nvinfo : EIATTR_FRAME_SIZE
	.align		4
.L_40:
        /*00b4*/ 	.byte	0x04, 0x11
        /*00b6*/ 	.short	(.L_42 - .L_41)
	.align		4
.L_41:
        /*00b8*/ 	.word	index@(_ZN7cutlass13device_kernelIN5flash19enable_sm80_to_sm89INS1_16FlashAttnFwdSm80INS1_25CollectiveMainloopFwdSm80ILi4ELi1ELb0EN4cute5tupleIJNS5_1CILi128EEENS7_ILi48EEENS7_ILi96EEEEEELi96ENS_6half_tEfNS_4arch4Sm80ELb0ELb0ELb1ELb1ELb1ELb0ELb1ELb1EEENS1_21CollectiveEpilogueFwdINS6_IJS8_SA_S9_EEENS6_IJNS7_ILi1EEESI_SI_EEESC_SE_Li128ELb1ELb1ELb1ELb0EEENS1_36VarlenDynamicPersistentTileSchedulerILi128ELi48ELi128ELi128ELb1ELb1ELb0ELb0ELb1ELb1EEEEEEEEEvNT_6ParamsE)
        /*00bc*/ 	.word	0x00000000


	//----- nvinfo : EIATTR_REGCOUNT
	.align		4
.L_42:
        /*00c0*/ 	.byte	0x04, 0x2f
        /*00c2*/ 	.short	(.L_44 - .L_43)
	.align		4
.L_43:
        /*00c4*/ 	.word	index@(_ZN7cutlass13device_kernelIN5flash19enable_sm80_to_sm89INS1_16FlashAttnFwdSm80INS1_25CollectiveMainloopFwdSm80ILi4ELi1ELb0EN4cute5tupleIJNS5_1CILi128EEENS7_ILi64EEENS7_ILi96EEEEEELi96ENS_6half_tEfNS_4arch4Sm80ELb0ELb0ELb1ELb0ELb1ELb0ELb1ELb1EEENS1_21CollectiveEpilogueFwdINS6_IJS8_SA_S9_EEENS6_IJNS7_ILi1EEESI_SI_EEESC_SE_Li128ELb0ELb1ELb1ELb0EEENS1_19SingleTileSchedulerILb0ELb1ELb1ELi128EEEEEEEEEvNT_6ParamsE)
        /*00c8*/ 	.word	0x00000004


	//----- nvinfo : EIATTR_FRAME_SIZE
	.align		4
.L_44:
        /*00cc*/ 	.byte	0x04, 0x11
        /*00ce*/ 	.short	(.L_46 - .L_45)
	.align		4
.L_45:
        /*00d0*/ 	.word	index@(_ZN7cutlass13device_kernelIN5flash19enable_sm80_to_sm89INS1_16FlashAttnFwdSm80INS1_25CollectiveMainloopFwdSm80ILi4ELi1ELb0EN4cute5tupleIJNS5_1CILi128EEENS7_ILi64EEENS7_ILi96EEEEEELi96ENS_6half_tEfNS_4arch4Sm80ELb0ELb0ELb1ELb0ELb1ELb0ELb1ELb1EEENS1_21CollectiveEpilogueFwdINS6_IJS8_SA_S9_EEENS6_IJNS7_ILi1EEESI_SI_EEESC_SE_Li128ELb0ELb1ELb1ELb0EEENS1_19SingleTileSchedulerILb0ELb1ELb1ELi128EEEEEEEEEvNT_6ParamsE)
        /*00d4*/ 	.word	0x00000000


	//----- nvinfo : EIATTR_MIN_STACK_SIZE
	.align		4
.L_46:
        /*00d8*/ 	.byte	0x04, 0x12
        /*00da*/ 	.short	(.L_48 - .L_47)
	.align		4
.L_47:
        /*00dc*/ 	.word	index@(_ZN7cutlass13device_kernelIN5flash19enable_sm80_to_sm89INS1_16FlashAttnFwdSm80INS1_25CollectiveMainloopFwdSm80ILi4ELi1ELb0EN4cute5tupleIJNS5_1CILi128EEENS7_ILi64EEENS7_ILi96EEEEEELi96ENS_6half_tEfNS_4arch4Sm80ELb0ELb0ELb1ELb0ELb1ELb0ELb1ELb1EEENS1_21CollectiveEpilogueFwdINS6_IJS8_SA_S9_EEENS6_IJNS7_ILi1EEESI_SI_EEESC_SE_Li128ELb0ELb1ELb1ELb0EEENS1_19SingleTileSchedulerILb0ELb1ELb1ELi128EEEEEEEEEvNT_6ParamsE)
        /*00e0*/ 	.word	0x00000000


	//----- nvinfo : EIATTR_MIN_STACK_SIZE
	.align		4
.L_48:
        /*00e4*/ 	.byte	0x04, 0x12
        /*00e6*/ 	.short	(.L_50 - .L_49)
	.align		4
.L_49:
        /*00e8*/ 	.word	index@(_ZN7cutlass13device_kernelIN5flash19enable_sm80_to_sm89INS1_16FlashAttnFwdSm80INS1_25CollectiveMainloopFwdSm80ILi4ELi1ELb0EN4cute5tupleIJNS5_1CILi128EEENS7_ILi48EEENS7_ILi96EEEEEELi96ENS_6half_tEfNS_4arch4Sm80ELb0ELb0ELb1ELb1ELb1ELb0ELb1ELb1EEENS1_21CollectiveEpilogueFwdINS6_IJS8_SA_S9_EEENS6_IJNS7_ILi1EEESI_SI_EEESC_SE_Li128ELb1ELb1ELb1ELb0EEENS1_36VarlenDynamicPersistentTileSchedulerILi128ELi48ELi128ELi128ELb1ELb1ELb0ELb0ELb1ELb1EEEEEEEEEvNT_6ParamsE)
        /*00ec*/ 	.word	0x00000000


	//----- nvinfo : EIATTR_MIN_STACK_SIZE
	.align		4
.L_50:
        /*00f0*/ 	.byte	0x04, 0x12
        /*00f2*/ 	.short	(.L_52 - .L_51)
	.align		4
.L_51:
        /*00f4*/ 	.word	index@(_ZN7cutlass13device_kernelIN5flash19enable_sm80_to_sm89INS1_16FlashAttnFwdSm80INS1_25CollectiveMainloopFwdSm80ILi4ELi1ELb0EN4cute5tupleIJNS5_1CILi128EEENS7_ILi48EEENS7_ILi96EEEEEELi96ENS_6half_tEfNS_4arch4Sm80ELb0ELb0ELb1ELb1ELb1ELb1ELb1ELb1EEENS1_21CollectiveEpilogueFwdINS6_IJS8_SA_S9_EEENS6_IJNS7_ILi1EEESI_SI_EEESC_SE_Li128ELb1ELb1ELb1ELb0EEENS1_36VarlenDynamicPersistentTileSchedulerILi128ELi48ELi128ELi128ELb1ELb1ELb0ELb0ELb1ELb1EEEEEEEEEvNT_6ParamsE)
        /*00f8*/ 	.word	0x00000000


	//----- nvinfo : EIATTR_MIN_STACK_SIZE
	.align		4
.L_52:
        /*00fc*/ 	.byte	0x04, 0x12
        /*00fe*/ 	.short	(.L_54 - .L_53)
	.align		4
.L_53:
        /*0100*/ 	.word	index@(_ZN7cutlass13device_kernelIN5flash19enable_sm80_to_sm89INS1_16FlashAttnFwdSm80INS1_25CollectiveMainloopFwdSm80ILi4ELi1ELb0EN4cute5tupleIJNS5_1CILi128EEENS7_ILi48EEENS7_ILi96EEEEEELi96ENS_6half_tEfNS_4arch4Sm80ELb0ELb1ELb1ELb0ELb1ELb0ELb1ELb1EEENS1_21CollectiveEpilogueFwdINS6_IJS8_SA_S9_EEENS6_IJNS7_ILi1EEESI_SI_EEESC_SE_Li128ELb0ELb1ELb1ELb0EEENS1_19SingleTileSchedulerILb0ELb1ELb1ELi128EEEEEEEEEvNT_6ParamsE)
        /*0104*/ 	.word	0x00000000


	//----- nvinfo : EIATTR_MIN_STACK_SIZE
	.align		4
.L_54:
        /*0108*/ 	.byte	0x04, 0x12
        /*010a*/ 	.short	(.L_56 - .L_55)
	.align		4
.L_55:
        /*010c*/ 	.word	index@(_ZN7cutlass13device_kernelIN5flash19enable_sm80_to_sm89INS1_16FlashAttnFwdSm80INS1_25CollectiveMainloopFwdSm80ILi4ELi1ELb0EN4cute5tupleIJNS5_1CILi128EEENS7_ILi48EEENS7_ILi96EEEEEELi96ENS_6half_tEfNS_4arch4Sm80ELb0ELb1ELb1ELb1ELb1ELb0ELb1ELb1EEENS1_21CollectiveEpilogueFwdINS6_IJS8_SA_S9_EEENS6_IJNS7_ILi1EEESI_SI_EEESC_SE_Li128ELb1ELb1ELb1ELb0EEENS1_36VarlenDynamicPersistentTileSchedulerILi128ELi48ELi128ELi128ELb1ELb1ELb0ELb1ELb0ELb1EEEEEEEEEvNT_6ParamsE)
        /*0110*/ 	.word	0x00000000


	//----- nvinfo : EIATTR_MIN_STACK_SIZE
	.align		4
.L_56:
        /*0114*/ 	.byte	0x04, 0x12
        /*0116*/ 	.short	(.L_58 - .L_57)
	.align		4
.L_57:
        /*0118*/ 	.word	index@(_ZN7cutlass13device_kernelIN5flash19enable_sm80_to_sm89INS1_16FlashAttnFwdSm80INS1_25CollectiveMainloopFwdSm80ILi4ELi1ELb0EN4cute5tupleIJNS5_1CILi128EEENS7_ILi48EEENS7_ILi96EEEEEELi96ENS_6half_tEfNS_4arch4Sm80ELb0ELb1ELb1ELb1ELb1ELb1ELb1ELb1EEENS1_21CollectiveEpilogueFwdINS6_IJS8_SA_S9_EEENS6_IJNS7_ILi1EEESI_SI_EEESC_SE_Li128ELb1ELb1ELb1ELb0EEENS1_36VarlenDynamicPersistentTileSchedulerILi128ELi48ELi128ELi128ELb1ELb1ELb0ELb1ELb0ELb1EEEEEEEEEvNT_6ParamsE)
        /*011c*/ 	.word	0x00000000


	//----- nvinfo : EIATTR_MIN_STACK_SIZE
	.align		4
.L_58:
        /*0120*/ 	.byte	0x04, 0x12
        /*0122*/ 	.short	(.L_60 - .L_59)
	.align		4
.L_59:
        /*0124*/ 	.word	index@(_ZN7cutlass13device_kernelIN5flash19enable_sm80_to_sm89INS1_16FlashAttnFwdSm80INS1_25CollectiveMainloopFwdSm80ILi4ELi1ELb0EN4cute5tupleIJNS5_1CILi128EEENS7_ILi64EEENS7_ILi96EEEEEELi96ENS_6half_tEfNS_4arch4Sm80ELb1ELb0ELb1ELb0ELb1ELb0ELb1ELb1EEENS1_21CollectiveEpilogueFwdINS6_IJS8_SA_S9_EEENS6_IJNS7_ILi1EEESI_SI_EEESC_SE_Li128ELb0ELb1ELb1ELb0EEENS1_30DynamicPersistentTileSchedulerILi128ELi128ELb1ELb1ELb0EEEEEEEEEvNT_6ParamsE)
        /*0128*/ 	.word	0x00000000


	//----- nvinfo : EIATTR_MIN_STACK_SIZE
	.align		4
.L_60:
        /*012c*/ 	.byte	0x04, 0x12
        /*012e*/ 	.short	(.L_62 - .L_61)
	.align		4
.L_61:
        /*0130*/ 	.word	index@(_ZN7cutlass13device_kernelIN5flash19enable_sm80_to_sm89INS1_16FlashAttnFwdSm80INS1_25CollectiveMainloopFwdSm80ILi4ELi1ELb0EN4cute5tupleIJNS5_1CILi128EEENS7_ILi48EEENS7_ILi96EEEEEELi96ENS_6half_tEfNS_4arch4Sm80ELb1ELb0ELb1ELb1ELb1ELb0ELb1ELb1EEENS1_21CollectiveEpilogueFwdINS6_IJS8_SA_S9_EEENS6_IJNS7_ILi1EEESI_SI_EEESC_SE_Li128ELb1ELb1ELb1ELb0EEENS1_36VarlenDynamicPersistentTileSchedulerILi128ELi48ELi128ELi128ELb1ELb1ELb0ELb1ELb1ELb1EEEEEEEEEvNT_6ParamsE)
        /*0134*/ 	.word	0x00000000


	//----- nvinfo : EIATTR_MIN_STACK_SIZE
	.align		4
.L_62:
        /*0138*/ 	.byte	0x04, 0x12
        /*013a*/ 	.short	(.L_64 - .L_63)
	.align		4
.L_63:
        /*013c*/ 	.word	index@(_ZN7cutlass13device_kernelIN5flash19enable_sm80_to_sm89INS1_16FlashAttnFwdSm80INS1_25CollectiveMainloopFwdSm80ILi4ELi1ELb0EN4cute5tupleIJNS5_1CILi128EEENS7_ILi48EEENS7_ILi96EEEEEELi96ENS_6half_tEfNS_4arch4Sm80ELb1ELb0ELb1ELb1ELb1ELb1ELb1ELb1EEENS1_21CollectiveEpilogueFwdINS6_IJS8_SA_S9_EEENS6_IJNS7_ILi1EEESI_SI_EEESC_SE_Li128ELb1ELb1ELb1ELb0EEENS1_36VarlenDynamicPersistentTileSchedulerILi128ELi48ELi128ELi128ELb1ELb1ELb0ELb1ELb1ELb1EEEEEEEEEvNT_6ParamsE)
        /*0140*/ 	.word	0x00000000
.L_64:


//--------------------- .nv.compat                --------------------------
	.section	.nv.compat,"",@"SHT_CUDA_COMPAT_INFO"
	.align	4
        /*0000*/ 	.byte	0x02, 0x09, 0x01, 0x00, 0x02, 0x02, 0x01, 0x00, 0x02, 0x05, 0x05, 0x00, 0x03, 0x07, 0x01, 0x01
        /*0010*/ 	.byte	0x02, 0x03, 0x00, 0x00, 0x02, 0x06, 0x01, 0x00, 0x04, 0x0b, 0x08, 0x00, 0x00, 0x00, 0x00, 0x00
        /*0020*/ 	.byte	0x00, 0x00, 0x00, 0x00


//--------------------- .nv.info._ZN7cutlass13device_kernelIN5flash19enable_sm80_to_sm89INS1_16FlashAttnFwdSm80INS1_25CollectiveMainloopFwdSm80ILi4ELi1ELb0EN4cute5tupleIJNS5_1CILi128EEENS7_ILi64EEENS7_ILi96EEEEEELi96ENS_6half_tEfNS_4arch4Sm80ELb0ELb0ELb1ELb0ELb1ELb0ELb1ELb1EEENS1_21CollectiveEpilogueFwdINS6_IJS8_SA_S9_EEENS6_IJNS7_ILi1EEESI_SI_EEESC_SE_Li128ELb0ELb1ELb1ELb0EEENS1_19SingleTileSchedulerILb0ELb1ELb1ELi128EEEEEEEEEvNT_6ParamsE --------------------------
	.section	.nv.info._ZN7cutlass13device_kernelIN5flash19enable_sm80_to_sm89INS1_16FlashAttnFwdSm80INS1_25CollectiveMainloopFwdSm80ILi4ELi1ELb0EN4cute5tupleIJNS5_1CILi128EEENS7_ILi64EEENS7_ILi96EEEEEELi96ENS_6half_tEfNS_4arch4Sm80ELb0ELb0ELb1ELb0ELb1ELb0ELb1ELb1EEENS1_21CollectiveEpilogueFwdINS6_IJS8_SA_S9_EEENS6_IJNS7_ILi1EEESI_SI_EEESC_SE_Li128ELb0ELb1ELb1ELb0EEENS1_19SingleTileSchedulerILb0ELb1ELb1ELi128EEEEEEEEEvNT_6ParamsE,"",@"SHT_CUDA_INFO"
	.sectionflags	@""
	.align	4


	//----- nvinfo : EIATTR_CUDA_API_VERSION
	.align		4
        /*0000*/ 	.byte	0x04, 0x37
        /*0002*/ 	.short	(.L_66 - .L_65)
.L_65:
        /*0004*/ 	.word	0x00000082


	//----- nvinfo : EIATTR_KPARAM_INFO
	.align		4
.L_66:
        /*0008*/ 	.byte	0x04, 0x17
        /*000a*/ 	.short	(.L_68 - .L_67)
.L_67:
        /*000c*/ 	.word	0x00000000
        /*0010*/ 	.short	0x0000
        /*0012*/ 	.short	0x0000
        /*0014*/ 	.byte	0x00, 0xf0, 0x61, 0x10


	//----- nvinfo : EIATTR_SPARSE_MMA_MASK
	.align		4
.L_68:
        /*0018*/ 	.byte	0x03, 0x50
        /*001a*/ 	.short	0x0000


	//----- nvinfo : EIATTR_MAXREG_COUNT
	.align		4
        /*001c*/ 	.byte	0x03, 0x1b
        /*001e*/ 	.short	0x00ff


	//----- nvinfo : EIATTR_MERCURY_ISA_VERSION
	.align		4
        /*0020*/ 	.byte	0x03, 0x5f
        /*0022*/ 	.short	0x0101


	//----- nvinfo : EIATTR_EXIT_INSTR_OFFSETS
	.align		4
        /*0024*/ 	.byte	0x04, 0x1c
        /*0026*/ 	.short	(.L_70 - .L_69)


	//   ....[0]....
.L_69:
        /*0028*/ 	.word	0x00000010


	//----- nvinfo : EIATTR_MAX_THREADS
	.align		4
.L_70:
        /*002c*/ 	.byte	0x04, 0x05
        /*002e*/ 	.short	(.L_72 - .L_71)
.L_71:
        /*0030*/ 	.word	0x00000080
        /*0034*/ 	.word	0x00000001
        /*0038*/ 	.word	0x00000001


	//----- nvinfo : EIATTR_CBANK_PARAM_SIZE
	.align		4
.L_72:
        /*003c*/ 	.byte	0x03, 0x19
        /*003e*/ 	.short	0x0418


	//----- nvinfo : EIATTR_PARAM_CBANK
	.align		4
        /*0040*/ 	.byte	0x04, 0x0a
        /*0042*/ 	.short	(.L_74 - .L_73)
	.align		4
.L_73:
        /*0044*/ 	.word	index@(.nv.constant0._ZN7cutlass13device_kernelIN5flash19enable_sm80_to_sm89INS1_16FlashAttnFwdSm80INS1_25CollectiveMainloopFwdSm80ILi4ELi1ELb0EN4cute5tupleIJNS5_1CILi128EEENS7_ILi64EEENS7_ILi96EEEEEELi96ENS_6half_tEfNS_4arch4Sm80ELb0ELb0ELb1ELb0ELb1ELb0ELb1ELb1EEENS1_21CollectiveEpilogueFwdINS6_IJS8_SA_S9_EEENS6_IJNS7_ILi1EEESI_SI_EEESC_SE_Li128ELb0ELb1ELb1ELb0EEENS1_19SingleTileSchedulerILb0ELb1ELb1ELi128EEEEEEEEEvNT_6ParamsE)
        /*0048*/ 	.short	0x0210
        /*004a*/ 	.short	0x0418


	//----- nvinfo : EIATTR_SW_WAR
	.align		4
.L_74:
        /*004c*/ 	.byte	0x04, 0x36
        /*004e*/ 	.short	(.L_76 - .L_75)
.L_75:
        /*0050*/ 	.word	0x00000008
.L_76:


//--------------------- .nv.info._ZN7cutlass13device_kernelIN5flash19enable_sm80_to_sm89INS1_16FlashAttnFwdSm80INS1_25CollectiveMainloopFwdSm80ILi4ELi1ELb0EN4cute5tupleIJNS5_1CILi128EEENS7_ILi48EEENS7_ILi96EEEEEELi96ENS_6half_tEfNS_4arch4Sm80ELb0ELb0ELb1ELb1ELb1ELb0ELb1ELb1EEENS1_21CollectiveEpilogueFwdINS6_IJS8_SA_S9_EEENS6_IJNS7_ILi1EEESI_SI_EEESC_SE_Li128ELb1ELb1ELb1ELb0EEENS1_36VarlenDynamicPersistentTileSchedulerILi128ELi48ELi128ELi128ELb1ELb1ELb0ELb0ELb1ELb1EEEEEEEEEvNT_6ParamsE --------------------------
	.section	.nv.info._ZN7cutlass13device_kernelIN5flash19enable_sm80_to_sm89INS1_16FlashAttnFwdSm80INS1_25CollectiveMainloopFwdSm80ILi4ELi1ELb0EN4cute5tupleIJNS5_1CILi128EEENS7_ILi48EEENS7_ILi96EEEEEELi96ENS_6half_tEfNS_4arch4Sm80ELb0ELb0ELb1ELb1ELb1ELb0ELb1ELb1EEENS1_21CollectiveEpilogueFwdINS6_IJS8_SA_S9_EEENS6_IJNS7_ILi1EEESI_SI_EEESC_SE_Li128ELb1ELb1ELb1ELb0EEENS1_36VarlenDynamicPersistentTileSchedulerILi128ELi48ELi128ELi128ELb1ELb1ELb0ELb0ELb1ELb1EEEEEEEEEvNT_6ParamsE,"",@"SHT_CUDA_INFO"
	.sectionflags	@""
	.align	4


	//----- nvinfo : EIATTR_CUDA_API_VERSION
	.align		4
        /*0000*/ 	.byte	0x04, 0x37
        /*0002*/ 	.short	(.L_78 - .L_77)
.L_77:
        /*0004*/ 	.word	0x00000082


	//----- nvinfo : EIATTR_KPARAM_INFO
	.align		4
.L_78:
        /*0008*/ 	.byte	0x04, 0x17
        /*000a*/ 	.short	(.L_80 - .L_79)
.L_79:
        /*000c*/ 	.word	0x00000000
        /*0010*/ 	.short	0x0000
        /*0012*/ 	.short	0x0000
        /*0014*/ 	.byte	0x00, 0xf0, 0xe1, 0x10


	//----- nvinfo : EIATTR_SPARSE_MMA_MASK
	.align		4
.L_80:
        /*0018*/ 	.byte	0x03, 0x50
        /*001a*/ 	.short	0x0000


	//----- nvinfo : EIATTR_MAXREG_COUNT
	.align		4
        /*001c*/ 	.byte	0x03, 0x1b
        /*001e*/ 	.short	0x00ff


	//----- nvinfo : EIATTR_MERCURY_ISA_VERSION
	.align		4
        /*0020*/ 	.byte	0x03, 0x5f
        /*0022*/ 	.short	0x0101


	//----- nvinfo : EIATTR_EXIT_INSTR_OFFSETS
	.align		4
        /*0024*/ 	.byte	0x04, 0x1c
        /*0026*/ 	.short	(.L_82 - .L_81)


	//   ....[0]....
.L_81:
        /*0028*/ 	.word	0x00000010


	//----- nvinfo : EIATTR_MAX_THREADS
	.align		4
.L_82:
        /*002c*/ 	.byte	0x04, 0x05
        /*002e*/ 	.short	(.L_84 - .L_83)
.L_83:
        /*0030*/ 	.word	0x00000080
        /*0034*/ 	.word	0x00000001
        /*0038*/ 	.word	0x00000001


	//----- nvinfo : EIATTR_CBANK_PARAM_SIZE
	.align		4
.L_84:
        /*003c*/ 	.byte	0x03, 0x19
        /*003e*/ 	.short	0x0438


	//----- nvinfo : EIATTR_PARAM_CBANK
	.align		4
        /*0040*/ 	.byte	0x04, 0x0a
        /*0042*/ 	.short	(.L_86 - .L_85)
	.align		4
.L_85:
        /*0044*/ 	.word	index@(.nv.constant0._ZN7cutlass13device_kernelIN5flash19enable_sm80_to_sm89INS1_16FlashAttnFwdSm80INS1_25CollectiveMainloopFwdSm80ILi4ELi1ELb0EN4cute5tupleIJNS5_1CILi128EEENS7_ILi48EEENS7_ILi96EEEEEELi96ENS_6half_tEfNS_4arch4Sm80ELb0ELb0ELb1ELb1ELb1ELb0ELb1ELb1EEENS1_21CollectiveEpilogueFwdINS6_IJS8_SA_S9_EEENS6_IJNS7_ILi1EEESI_SI_EEESC_SE_Li128ELb1ELb1ELb1ELb0EEENS1_36VarlenDynamicPersistentTileSchedulerILi128ELi48ELi128ELi128ELb1ELb1ELb0ELb0ELb1ELb1EEEEEEEEEvNT_6ParamsE)
        /*0048*/ 	.short	0x0210
        /*004a*/ 	.short	0x0438


	//----- nvinfo : EIATTR_SW_WAR
	.align		4
.L_86:
        /*004c*/ 	.byte	0x04, 0x36
        /*004e*/ 	.short	(.L_88 - .L_87)
.L_87:
        /*0050*/ 	.word	0x00000008
.L_88:


//--------------------- .nv.info._ZN7cutlass13device_kernelIN5flash19enable_sm80_to_sm89INS1_16FlashAttnFwdSm80INS1_25CollectiveMainloopFwdSm80ILi4ELi1ELb0EN4cute5tupleIJNS5_1CILi128EEENS7_ILi48EEENS7_ILi96EEEEEELi96ENS_6half_tEfNS_4arch4Sm80ELb0ELb0ELb1ELb1ELb1ELb1ELb1ELb1EEENS1_21CollectiveEpilogueFwdINS6_IJS8_SA_S9_EEENS6_IJNS7_ILi1EEESI_SI_EEESC_SE_Li128ELb1ELb1ELb1ELb0EEENS1_36VarlenDynamicPersistentTileSchedulerILi128ELi48ELi128ELi128ELb1ELb1ELb0ELb0ELb1ELb1EEEEEEEEEvNT_6ParamsE --------------------------
	.section	.nv.info._ZN7cutlass13device_kernelIN5flash19enable_sm80_to_sm89INS1_16FlashAttnFwdSm80INS1_25CollectiveMainloopFwdSm80ILi4ELi1ELb0EN4cute5tupleIJNS5_1CILi128EEENS7_ILi48EEENS7_ILi96EEEEEELi96ENS_6half_tEfNS_4arch4Sm80ELb0ELb0ELb1ELb1ELb1ELb1ELb1ELb1EEENS1_21CollectiveEpilogueFwdINS6_IJS8_SA_S9_EEENS6_IJNS7_ILi1EEESI_SI_EEESC_SE_Li128ELb1ELb1ELb1ELb0EEENS1_36VarlenDynamicPersistentTileSchedulerILi128ELi48ELi128ELi128ELb1ELb1ELb0ELb0ELb1ELb1EEEEEEEEEvNT_6ParamsE,"",@"SHT_CUDA_INFO"
	.sectionflags	@""
	.align	4


	//----- nvinfo : EIATTR_CUDA_API_VERSION
	.align		4
        /*0000*/ 	.byte	0x04, 0x37
        /*0002*/ 	.short	(.L_90 - .L_89)
.L_89:
        /*0004*/ 	.word	0x00000082


	//----- nvinfo : EIATTR_KPARAM_INFO
	.align		4
.L_90:
        /*0008*/ 	.byte	0x04, 0x17
        /*000a*/ 	.short	(.L_92 - .L_91)
.L_91:
        /*000c*/ 	.word	0x00000000
        /*0010*/ 	.short	0x0000
        /*0012*/ 	.short	0x0000
        /*0014*/ 	.byte	0x00, 0xf0, 0xe1, 0x10


	//----- nvinfo : EIATTR_SPARSE_MMA_MASK
	.align		4
.L_92:
        /*0018*/ 	.byte	0x03, 0x50
        /*001a*/ 	.short	0x0000


	//----- nvinfo : EIATTR_MAXREG_COUNT
	.align		4
        /*001c*/ 	.byte	0x03, 0x1b
        /*001e*/ 	.short	0x00ff


	//----- nvinfo : EIATTR_MERCURY_ISA_VERSION
	.align		4
        /*0020*/ 	.byte	0x03, 0x5f
        /*0022*/ 	.short	0x0101


	//----- nvinfo : EIATTR_EXIT_INSTR_OFFSETS
	.align		4
        /*0024*/ 	.byte	0x04, 0x1c
        /*0026*/ 	.short	(.L_94 - .L_93)


	//   ....[0]....
.L_93:
        /*0028*/ 	.word	0x00000010


	//----- nvinfo : EIATTR_MAX_THREADS
	.align		4
.L_94:
        /*002c*/ 	.byte	0x04, 0x05
        /*002e*/ 	.short	(.L_96 - .L_95)
.L_95:
        /*0030*/ 	.word	0x00000080
        /*0034*/ 	.word	0x00000001
        /*0038*/ 	.word	0x00000001


	//----- nvinfo : EIATTR_CBANK_PARAM_SIZE
	.align		4
.L_96:
        /*003c*/ 	.byte	0x03, 0x19
        /*003e*/ 	.short	0x0438


	//----- nvinfo : EIATTR_PARAM_CBANK
	.align		4
        /*0040*/ 	.byte	0x04, 0x0a
        /*0042*/ 	.short	(.L_98 - .L_97)
	.align		4
.L_97:
        /*0044*/ 	.word	index@(.nv.constant0._ZN7cutlass13device_kernelIN5flash19enable_sm80_to_sm89INS1_16FlashAttnFwdSm80INS1_25CollectiveMainloopFwdSm80ILi4ELi1ELb0EN4cute5tupleIJNS5_1CILi128EEENS7_ILi48EEENS7_ILi96EEEEEELi96ENS_6half_tEfNS_4arch4Sm80ELb0ELb0ELb1ELb1ELb1ELb1ELb1ELb1EEENS1_21CollectiveEpilogueFwdINS6_IJS8_SA_S9_EEENS6_IJNS7_ILi1EEESI_SI_EEESC_SE_Li128ELb1ELb1ELb1ELb0EEENS1_36VarlenDynamicPersistentTileSchedulerILi128ELi48ELi128ELi128ELb1ELb1ELb0ELb0ELb1ELb1EEEEEEEEEvNT_6ParamsE)
        /*0048*/ 	.short	0x0210
        /*004a*/ 	.short	0x0438


	//----- nvinfo : EIATTR_SW_WAR
	.align		4
.L_98:
        /*004c*/ 	.byte	0x04, 0x36
        /*004e*/ 	.short	(.L_100 - .L_99)
.L_99:
        /*0050*/ 	.word	0x00000008
.L_100:


//--------------------- .nv.info._ZN7cutlass13device_kernelIN5flash19enable_sm80_to_sm89INS1_16FlashAttnFwdSm80INS1_25CollectiveMainloopFwdSm80ILi4ELi1ELb0EN4cute5tupleIJNS5_1CILi128EEENS7_ILi48EEENS7_ILi96EEEEEELi96ENS_6half_tEfNS_4arch4Sm80ELb0ELb1ELb1ELb0ELb1ELb0ELb1ELb1EEENS1_21CollectiveEpilogueFwdINS6_IJS8_SA_S9_EEENS6_IJNS7_ILi1EEESI_SI_EEESC_SE_Li128ELb0ELb1ELb1ELb0EEENS1_19SingleTileSchedulerILb0ELb1ELb1ELi128EEEEEEEEEvNT_6ParamsE --------------------------
	.section	.nv.info._ZN7cutlass13device_kernelIN5flash19enable_sm80_to_sm89INS1_16FlashAttnFwdSm80INS1_25CollectiveMainloopFwdSm80ILi4ELi1ELb0EN4cute5tupleIJNS5_1CILi128EEENS7_ILi48EEENS7_ILi96EEEEEELi96ENS_6half_tEfNS_4arch4Sm80ELb0ELb1ELb1ELb0ELb1ELb0ELb1ELb1EEENS1_21CollectiveEpilogueFwdINS6_IJS8_SA_S9_EEENS6_IJNS7_ILi1EEESI_SI_EEESC_SE_Li128ELb0ELb1ELb1ELb0EEENS1_19SingleTileSchedulerILb0ELb1ELb1ELi128EEEEEEEEEvNT_6ParamsE,"",@"SHT_CUDA_INFO"
	.sectionflags	@""
	.align	4


	//----- nvinfo : EIATTR_CUDA_API_VERSION
	.align		4
        /*0000*/ 	.byte	0x04, 0x37
        /*0002*/ 	.short	(.L_102 - .L_101)
.L_101:
        /*0004*/ 	.word	0x00000082


	//----- nvinfo : EIATTR_KPARAM_INFO
	.align		4
.L_102:
        /*0008*/ 	.byte	0x04, 0x17
        /*000a*/ 	.short	(.L_104 - .L_103)
.L_103:
        /*000c*/ 	.word	0x00000000
        /*0010*/ 	.short	0x0000
        /*0012*/ 	.short	0x0000
        /*0014*/ 	.byte	0x00, 0xf0, 0x61, 0x10


	//----- nvinfo : EIATTR_SPARSE_MMA_MASK
	.align		4
.L_104:
        /*0018*/ 	.byte	0x03, 0x50
        /*001a*/ 	.short	0x0000


	//----- nvinfo : EIATTR_MAXREG_COUNT
	.align		4
        /*001c*/ 	.byte	0x03, 0x1b
        /*001e*/ 	.short	0x00ff


	//----- nvinfo : EIATTR_MERCURY_ISA_VERSION
	.align		4
        /*0020*/ 	.byte	0x03, 0x5f
        /*0022*/ 	.short	0x0101


	//----- nvinfo : EIATTR_EXIT_INSTR_OFFSETS
	.align		4
        /*0024*/ 	.byte	0x04, 0x1c
        /*0026*/ 	.short	(.L_106 - .L_105)


	//   ....[0]....
.L_105:
        /*0028*/ 	.word	0x00000010


	//----- nvinfo : EIATTR_MAX_THREADS
	.align		4
.L_106:
        /*002c*/ 	.byte	0x04, 0x05
        /*002e*/ 	.short	(.L_108 - .L_107)
.L_107:
        /*0030*/ 	.word	0x00000080
        /*0034*/ 	.word	0x00000001
        /*0038*/ 	.word	0x00000001


	//----- nvinfo : EIATTR_CBANK_PARAM_SIZE
	.align		4
.L_108:
        /*003c*/ 	.byte	0x03, 0x19
        /*003e*/ 	.short	0x0418


	//----- nvinfo : EIATTR_PARAM_CBANK
	.align		4
        /*0040*/ 	.byte	0x04, 0x0a
        /*0042*/ 	.short	(.L_110 - .L_109)
	.align		4
.L_109:
        /*0044*/ 	.word	index@(.nv.constant0._ZN7cutlass13device_kernelIN5flash19enable_sm80_to_sm89INS1_16FlashAttnFwdSm80INS1_25CollectiveMainloopFwdSm80ILi4ELi1ELb0EN4cute5tupleIJNS5_1CILi128EEENS7_ILi48EEENS7_ILi96EEEEEELi96ENS_6half_tEfNS_4arch4Sm80ELb0ELb1ELb1ELb0ELb1ELb0ELb1ELb1EEENS1_21CollectiveEpilogueFwdINS6_IJS8_SA_S9_EEENS6_IJNS7_ILi1EEESI_SI_EEESC_SE_Li128ELb0ELb1ELb1ELb0EEENS1_19SingleTileSchedulerILb0ELb1ELb1ELi128EEEEEEEEEvNT_6ParamsE)
        /*0048*/ 	.short	0x0210
        /*004a*/ 	.short	0x0418


	//----- nvinfo : EIATTR_SW_WAR
	.align		4
.L_110:
        /*004c*/ 	.byte	0x04, 0x36
        /*004e*/ 	.short	(.L_112 - .L_111)
.L_111:
        /*0050*/ 	.word	0x00000008
.L_112:


//--------------------- .nv.info._ZN7cutlass13device_kernelIN5flash19enable_sm80_to_sm89INS1_16FlashAttnFwdSm80INS1_25CollectiveMainloopFwdSm80ILi4ELi1ELb0EN4cute5tupleIJNS5_1CILi128EEENS7_ILi48EEENS7_ILi96EEEEEELi96ENS_6half_tEfNS_4arch4Sm80ELb0ELb1ELb1ELb1ELb1ELb0ELb1ELb1EEENS1_21CollectiveEpilogueFwdINS6_IJS8_SA_S9_EEENS6_IJNS7_ILi1EEESI_SI_EEESC_SE_Li128ELb1ELb1ELb1ELb0EEENS1_36VarlenDynamicPersistentTileSchedulerILi128ELi48ELi128ELi128ELb1ELb1ELb0ELb1ELb0ELb1EEEEEEEEEvNT_6ParamsE --------------------------
	.section	.nv.info._ZN7cutlass13device_kernelIN5flash19enable_sm80_to_sm89INS1_16FlashAttnFwdSm80INS1_25CollectiveMainloopFwdSm80ILi4ELi1ELb0EN4cute5tupleIJNS5_1CILi128EEENS7_ILi48EEENS7_ILi96EEEEEELi96ENS_6half_tEfNS_4arch4Sm80ELb0ELb1ELb1ELb1ELb1ELb0ELb1ELb1EEENS1_21CollectiveEpilogueFwdINS6_IJS8_SA_S9_EEENS6_IJNS7_ILi1EEESI_SI_EEESC_SE_Li128ELb1ELb1ELb1ELb0EEENS1_36VarlenDynamicPersistentTileSchedulerILi128ELi48ELi128ELi128ELb1ELb1ELb0ELb1ELb0ELb1EEEEEEEEEvNT_6ParamsE,"",@"SHT_CUDA_INFO"
	.sectionflags	@""
	.align	4


	//----- nvinfo : EIATTR_CUDA_API_VERSION
	.align		4
        /*0000*/ 	.byte	0x04, 0x37
        /*0002*/ 	.short	(.L_114 - .L_113)
.L_113:
        /*0004*/ 	.word	0x00000082


	//----- nvinfo : EIATTR_KPARAM_INFO
	.align		4
.L_114:
        /*0008*/ 	.byte	0x04, 0x17
        /*000a*/ 	.short	(.L_116 - .L_115)
.L_115:
        /*000c*/ 	.word	0x00000000
        /*0010*/ 	.short	0x0000
        /*0012*/ 	.short	0x0000
        /*0014*/ 	.byte	0x00, 0xf0, 0xe1, 0x10


	//----- nvinfo : EIATTR_SPARSE_MMA_MASK
	.align		4
.L_116:
        /*0018*/ 	.byte	0x03, 0x50
        /*001a*/ 	.short	0x0000


	//----- nvinfo : EIATTR_MAXREG_COUNT
	.align		4
        /*001c*/ 	.byte	0x03, 0x1b
        /*001e*/ 	.short	0x00ff


	//----- nvinfo : EIATTR_MERCURY_ISA_VERSION
	.align		4
        /*0020*/ 	.byte	0x03, 0x5f
        /*0022*/ 	.short	0x0101


	//----- nvinfo : EIATTR_EXIT_INSTR_OFFSETS
	.align		4
        /*0024*/ 	.byte	0x04, 0x1c
        /*0026*/ 	.short	(.L_118 - .L_117)


	//   ....[0]....
.L_117:
        /*0028*/ 	.word	0x00000010


	//----- nvinfo : EIATTR_MAX_THREADS
	.align		4
.L_118:
        /*002c*/ 	.byte	0x04, 0x05
        /*002e*/ 	.short	(.L_120 - .L_119)
.L_119:
        /*0030*/ 	.word	0x00000080
        /*0034*/ 	.word	0x00000001
        /*0038*/ 	.word	0x00000001


	//----- nvinfo : EIATTR_CBANK_PARAM_SIZE
	.align		4
.L_120:
        /*003c*/ 	.byte	0x03, 0x19
        /*003e*/ 	.short	0x0438


	//----- nvinfo : EIATTR_PARAM_CBANK
	.align		4
        /*0040*/ 	.byte	0x04, 0x0a
        /*0042*/ 	.short	(.L_122 - .L_121)
	.align		4
.L_121:
        /*0044*/ 	.word	index@(.nv.constant0._ZN7cutlass13device_kernelIN5flash19enable_sm80_to_sm89INS1_16FlashAttnFwdSm80INS1_25CollectiveMainloopFwdSm80ILi4ELi1ELb0EN4cute5tupleIJNS5_1CILi128EEENS7_ILi48EEENS7_ILi96EEEEEELi96ENS_6half_tEfNS_4arch4Sm80ELb0ELb1ELb1ELb1ELb1ELb0ELb1ELb1EEENS1_21CollectiveEpilogueFwdINS6_IJS8_SA_S9_EEENS6_IJNS7_ILi1EEESI_SI_EEESC_SE_Li128ELb1ELb1ELb1ELb0EEENS1_36VarlenDynamicPersistentTileSchedulerILi128ELi48ELi128ELi128ELb1ELb1ELb0ELb1ELb0ELb1EEEEEEEEEvNT_6ParamsE)
        /*0048*/ 	.short	0x0210
        /*004a*/ 	.short	0x0438


	//----- nvinfo : EIATTR_SW_WAR
	.align		4
.L_122:
        /*004c*/ 	.byte	0x04, 0x36
        /*004e*/ 	.short	(.L_124 - .L_123)
.L_123:
        /*0050*/ 	.word	0x00000008
.L_124:


//--------------------- .nv.info._ZN7cutlass13device_kernelIN5flash19enable_sm80_to_sm89INS1_16FlashAttnFwdSm80INS1_25CollectiveMainloopFwdSm80ILi4ELi1ELb0EN4cute5tupleIJNS5_1CILi128EEENS7_ILi48EEENS7_ILi96EEEEEELi96ENS_6half_tEfNS_4arch4Sm80ELb0ELb1ELb1ELb1ELb1ELb1ELb1ELb1EEENS1_21CollectiveEpilogueFwdINS6_IJS8_SA_S9_EEENS6_IJNS7_ILi1EEESI_SI_EEESC_SE_Li128ELb1ELb1ELb1ELb0EEENS1_36VarlenDynamicPersistentTileSchedulerILi128ELi48ELi128ELi128ELb1ELb1ELb0ELb1ELb0ELb1EEEEEEEEEvNT_6ParamsE --------------------------
	.section	.nv.info._ZN7cutlass13device_kernelIN5flash19enable_sm80_to_sm89INS1_16FlashAttnFwdSm80INS1_25CollectiveMainloopFwdSm80ILi4ELi1ELb0EN4cute5tupleIJNS5_1CILi128EEENS7_ILi48EEENS7_ILi96EEEEEELi96ENS_6half_tEfNS_4arch4Sm80ELb0ELb1ELb1ELb1ELb1ELb1ELb1ELb1EEENS1_21CollectiveEpilogueFwdINS6_IJS8_SA_S9_EEENS6_IJNS7_ILi1EEESI_SI_EEESC_SE_Li128ELb1ELb1ELb1ELb0EEENS1_36VarlenDynamicPersistentTileSchedulerILi128ELi48ELi128ELi128ELb1ELb1ELb0ELb1ELb0ELb1EEEEEEEEEvNT_6ParamsE,"",@"SHT_CUDA_INFO"
	.sectionflags	@""
	.align	4


	//----- nvinfo : EIATTR_CUDA_API_VERSION
	.align		4
        /*0000*/ 	.byte	0x04, 0x37
        /*0002*/ 	.short	(.L_126 - .L_125)
.L_125:
        /*0004*/ 	.word	0x00000082


	//----- nvinfo : EIATTR_KPARAM_INFO
	.align		4
.L_126:
        /*0008*/ 	.byte	0x04, 0x17
        /*000a*/ 	.short	(.L_128 - .L_127)
.L_127:
        /*000c*/ 	.word	0x00000000
        /*0010*/ 	.short	0x0000
        /*0012*/ 	.short	0x0000
        /*0014*/ 	.byte	0x00, 0xf0, 0xe1, 0x10


	//----- nvinfo : EIATTR_SPARSE_MMA_MASK
	.align		4
.L_128:
        /*0018*/ 	.byte	0x03, 0x50
        /*001a*/ 	.short	0x0000


	//----- nvinfo : EIATTR_MAXREG_COUNT
	.align		4
        /*001c*/ 	.byte	0x03, 0x1b
        /*001e*/ 	.short	0x00ff


	//----- nvinfo : EIATTR_MERCURY_ISA_VERSION
	.align		4
        /*0020*/ 	.byte	0x03, 0x5f
        /*0022*/ 	.short	0x0101


	//----- nvinfo : EIATTR_EXIT_INSTR_OFFSETS
	.align		4
        /*0024*/ 	.byte	0x04, 0x1c
        /*0026*/ 	.short	(.L_130 - .L_129)


	//   ....[0]....
.L_129:
        /*0028*/ 	.word	0x00000010


	//----- nvinfo : EIATTR_MAX_THREADS
	.align		4
.L_130:
        /*002c*/ 	.byte	0x04, 0x05
        /*002e*/ 	.short	(.L_132 - .L_131)
.L_131:
        /*0030*/ 	.word	0x00000080
        /*0034*/ 	.word	0x00000001
        /*0038*/ 	.word	0x00000001


	//----- nvinfo : EIATTR_CBANK_PARAM_SIZE
	.align		4
.L_132:
        /*003c*/ 	.byte	0x03, 0x19
        /*003e*/ 	.short	0x0438


	//----- nvinfo : EIATTR_PARAM_CBANK
	.align		4
        /*0040*/ 	.byte	0x04, 0x0a
        /*0042*/ 	.short	(.L_134 - .L_133)
	.align		4
.L_133:
        /*0044*/ 	.word	index@(.nv.constant0._ZN7cutlass13device_kernelIN5flash19enable_sm80_to_sm89INS1_16FlashAttnFwdSm80INS1_25CollectiveMainloopFwdSm80ILi4ELi1ELb0EN4cute5tupleIJNS5_1CILi128EEENS7_ILi48EEENS7_ILi96EEEEEELi96ENS_6half_tEfNS_4arch4Sm80ELb0ELb1ELb1ELb1ELb1ELb1ELb1ELb1EEENS1_21CollectiveEpilogueFwdINS6_IJS8_SA_S9_EEENS6_IJNS7_ILi1EEESI_SI_EEESC_SE_Li128ELb1ELb1ELb1ELb0EEENS1_36VarlenDynamicPersistentTileSchedulerILi128ELi48ELi128ELi128ELb1ELb1ELb0ELb1ELb0ELb1EEEEEEEEEvNT_6ParamsE)
        /*0048*/ 	.short	0x0210
        /*004a*/ 	.short	0x0438


	//----- nvinfo : EIATTR_SW_WAR
	.align		4
.L_134:
        /*004c*/ 	.byte	0x04, 0x36
        /*004e*/ 	.short	(.L_136 - .L_135)
.L_135:
        /*0050*/ 	.word	0x00000008
.L_136:


//--------------------- .nv.info._ZN7cutlass13device_kernelIN5flash19enable_sm80_to_sm89INS1_16FlashAttnFwdSm80INS1_25CollectiveMainloopFwdSm80ILi4ELi1ELb0EN4cute5tupleIJNS5_1CILi128EEENS7_ILi64EEENS7_ILi96EEEEEELi96ENS_6half_tEfNS_4arch4Sm80ELb1ELb0ELb1ELb0ELb1ELb0ELb1ELb1EEENS1_21CollectiveEpilogueFwdINS6_IJS8_SA_S9_EEENS6_IJNS7_ILi1EEESI_SI_EEESC_SE_Li128ELb0ELb1ELb1ELb0EEENS1_30DynamicPersistentTileSchedulerILi128ELi128ELb1ELb1ELb0EEEEEEEEEvNT_6ParamsE --------------------------
	.section	.nv.info._ZN7cutlass13device_kernelIN5flash19enable_sm80_to_sm89INS1_16FlashAttnFwdSm80INS1_25CollectiveMainloopFwdSm80ILi4ELi1ELb0EN4cute5tupleIJNS5_1CILi128EEENS7_ILi64EEENS7_ILi96EEEEEELi96ENS_6half_tEfNS_4arch4Sm80ELb1ELb0ELb1ELb0ELb1ELb0ELb1ELb1EEENS1_21CollectiveEpilogueFwdINS6_IJS8_SA_S9_EEENS6_IJNS7_ILi1EEESI_SI_EEESC_SE_Li128ELb0ELb1ELb1ELb0EEENS1_30DynamicPersistentTileSchedulerILi128ELi128ELb1ELb1ELb0EEEEEEEEEvNT_6ParamsE,"",@"SHT_CUDA_INFO"
	.sectionflags	@""
	.align	4


	//----- nvinfo : EIATTR_CUDA_API_VERSION
	.align		4
        /*0000*/ 	.byte	0x04, 0x37
        /*0002*/ 	.short	(.L_138 - .L_137)
.L_137:
        /*0004*/ 	.word	0x00000082


	//----- nvinfo : EIATTR_KPARAM_INFO
	.align		4
.L_138:
        /*0008*/ 	.byte	0x04, 0x17
        /*000a*/ 	.short	(.L_140 - .L_139)
.L_139:
        /*000c*/ 	.word	0x00000000
        /*0010*/ 	.short	0x0000
        /*0012*/ 	.short	0x0000
        /*0014*/ 	.byte	0x00, 0xf0, 0xa1, 0x10


	//----- nvinfo : EIATTR_SPARSE_MMA_MASK
	.align		4
.L_140:
        /*0018*/ 	.byte	0x03, 0x50
        /*001a*/ 	.short	0x0000


	//----- nvinfo : EIATTR_MAXREG_COUNT
	.align		4
        /*001c*/ 	.byte	0x03, 0x1b
        /*001e*/ 	.short	0x00ff


	//----- nvinfo : EIATTR_MERCURY_ISA_VERSION
	.align		4
        /*0020*/ 	.byte	0x03, 0x5f
        /*0022*/ 	.short	0x0101


	//----- nvinfo : EIATTR_EXIT_INSTR_OFFSETS
	.align		4
        /*0024*/ 	.byte	0x04, 0x1c
        /*0026*/ 	.short	(.L_142 - .L_141)


	//   ....[0]....
.L_141:
        /*0028*/ 	.word	0x00000010


	//----- nvinfo : EIATTR_MAX_THREADS
	.align		4
.L_142:
        /*002c*/ 	.byte	0x04, 0x05
        /*002e*/ 	.short	(.L_144 - .L_143)
.L_143:
        /*0030*/ 	.word	0x00000080
        /*0034*/ 	.word	0x00000001
        /*0038*/ 	.word	0x00000001


	//----- nvinfo : EIATTR_CBANK_PARAM_SIZE
	.align		4
.L_144:
        /*003c*/ 	.byte	0x03, 0x19
        /*003e*/ 	.short	0x0428


	//----- nvinfo : EIATTR_PARAM_CBANK
	.align		4
        /*0040*/ 	.byte	0x04, 0x0a
        /*0042*/ 	.short	(.L_146 - .L_145)
	.align		4
.L_145:
        /*0044*/ 	.word	index@(.nv.constant0._ZN7cutlass13device_kernelIN5flash19enable_sm80_to_sm89INS1_16FlashAttnFwdSm80INS1_25CollectiveMainloopFwdSm80ILi4ELi1ELb0EN4cute5tupleIJNS5_1CILi128EEENS7_ILi64EEENS7_ILi96EEEEEELi96ENS_6half_tEfNS_4arch4Sm80ELb1ELb0ELb1ELb0ELb1ELb0ELb1ELb1EEENS1_21CollectiveEpilogueFwdINS6_IJS8_SA_S9_EEENS6_IJNS7_ILi1EEESI_SI_EEESC_SE_Li128ELb0ELb1ELb1ELb0EEENS1_30DynamicPersistentTileSchedulerILi128ELi128ELb1ELb1ELb0EEEEEEEEEvNT_6ParamsE)
        /*0048*/ 	.short	0x0210
        /*004a*/ 	.short	0x0428


	//----- nvinfo : EIATTR_SW_WAR
	.align		4
.L_146:
        /*004c*/ 	.byte	0x04, 0x36
        /*004e*/ 	.short	(.L_148 - .L_147)
.L_147:
        /*0050*/ 	.word	0x00000008
.L_148:


//--------------------- .nv.info._ZN7cutlass13device_kernelIN5flash19enable_sm80_to_sm89INS1_16FlashAttnFwdSm80INS1_25CollectiveMainloopFwdSm80ILi4ELi1ELb0EN4cute5tupleIJNS5_1CILi128EEENS7_ILi48EEENS7_ILi96EEEEEELi96ENS_6half_tEfNS_4arch4Sm80ELb1ELb0ELb1ELb1ELb1ELb0ELb1ELb1EEENS1_21CollectiveEpilogueFwdINS6_IJS8_SA_S9_EEENS6_IJNS7_ILi1EEESI_SI_EEESC_SE_Li128ELb1ELb1ELb1ELb0EEENS1_36VarlenDynamicPersistentTileSchedulerILi128ELi48ELi128ELi128ELb1ELb1ELb0ELb1ELb1ELb1EEEEEEEEEvNT_6ParamsE --------------------------
	.section	.nv.info._ZN7cutlass13device_kernelIN5flash19enable_sm80_to_sm89INS1_16FlashAttnFwdSm80INS1_25CollectiveMainloopFwdSm80ILi4ELi1ELb0EN4cute5tupleIJNS5_1CILi128EEENS7_ILi48EEENS7_ILi96EEEEEELi96ENS_6half_tEfNS_4arch4Sm80ELb1ELb0ELb1ELb1ELb1ELb0ELb1ELb1EEENS1_21CollectiveEpilogueFwdINS6_IJS8_SA_S9_EEENS6_IJNS7_ILi1EEESI_SI_EEESC_SE_Li128ELb1ELb1ELb1ELb0EEENS1_36VarlenDynamicPersistentTileSchedulerILi128ELi48ELi128ELi128ELb1ELb1ELb0ELb1ELb1ELb1EEEEEEEEEvNT_6ParamsE,"",@"SHT_CUDA_INFO"
	.sectionflags	@""
	.align	4


	//----- nvinfo : EIATTR_CUDA_API_VERSION
	.align		4
        /*0000*/ 	.byte	0x04, 0x37
        /*0002*/ 	.short	(.L_150 - .L_149)
.L_149:
        /*0004*/ 	.word	0x00000082


	//----- nvinfo : EIATTR_KPARAM_INFO
	.align		4
.L_150:
        /*0008*/ 	.byte	0x04, 0x17
        /*000a*/ 	.short	(.L_152 - .L_151)
.L_151:
        /*000c*/ 	.word	0x00000000
        /*0010*/ 	.short	0x0000
        /*0012*/ 	.short	0x0000
        /*0014*/ 	.byte	0x00, 0xf0, 0xe1, 0x10


	//----- nvinfo : EIATTR_SPARSE_MMA_MASK
	.align		4
.L_152:
        /*0018*/ 	.byte	0x03, 0x50
        /*001a*/ 	.short	0x0000


	//----- nvinfo : EIATTR_MAXREG_COUNT
	.align		4
        /*001c*/ 	.byte	0x03, 0x1b
        /*001e*/ 	.short	0x00ff


	//----- nvinfo : EIATTR_MERCURY_ISA_VERSION
	.align		4
        /*0020*/ 	.byte	0x03, 0x5f
        /*0022*/ 	.short	0x0101


	//----- nvinfo : EIATTR_EXIT_INSTR_OFFSETS
	.align		4
        /*0024*/ 	.byte	0x04, 0x1c
        /*0026*/ 	.short	(.L_154 - .L_153)


	//   ....[0]....
.L_153:
        /*0028*/ 	.word	0x00000010


	//----- nvinfo : EIATTR_MAX_THREADS
	.align		4
.L_154:
        /*002c*/ 	.byte	0x04, 0x05
        /*002e*/ 	.short	(.L_156 - .L_155)
.L_155:
        /*0030*/ 	.word	0x00000080
        /*0034*/ 	.word	0x00000001
        /*0038*/ 	.word	0x00000001


	//----- nvinfo : EIATTR_CBANK_PARAM_SIZE
	.align		4
.L_156:
        /*003c*/ 	.byte	0x03, 0x19
        /*003e*/ 	.short	0x0438


	//----- nvinfo : EIATTR_PARAM_CBANK
	.align		4
        /*0040*/ 	.byte	0x04, 0x0a
        /*0042*/ 	.short	(.L_158 - .L_157)
	.align		4
.L_157:
        /*0044*/ 	.word	index@(.nv.constant0._ZN7cutlass13device_kernelIN5flash19enable_sm80_to_sm89INS1_16FlashAttnFwdSm80INS1_25CollectiveMainloopFwdSm80ILi4ELi1ELb0EN4cute5tupleIJNS5_1CILi128EEENS7_ILi48EEENS7_ILi96EEEEEELi96ENS_6half_tEfNS_4arch4Sm80ELb1ELb0ELb1ELb1ELb1ELb0ELb1ELb1EEENS1_21CollectiveEpilogueFwdINS6_IJS8_SA_S9_EEENS6_IJNS7_ILi1EEESI_SI_EEESC_SE_Li128ELb1ELb1ELb1ELb0EEENS1_36VarlenDynamicPersistentTileSchedulerILi128ELi48ELi128ELi128ELb1ELb1ELb0ELb1ELb1ELb1EEEEEEEEEvNT_6ParamsE)
        /*0048*/ 	.short	0x0210
        /*004a*/ 	.short	0x0438


	//----- nvinfo : EIATTR_SW_WAR
	.align		4
.L_158:
        /*004c*/ 	.byte	0x04, 0x36
        /*004e*/ 	.short	(.L_160 - .L_159)
.L_159:
        /*0050*/ 	.word	0x00000008
.L_160:


//--------------------- .nv.info._ZN7cutlass13device_kernelIN5flash19enable_sm80_to_sm89INS1_16FlashAttnFwdSm80INS1_25CollectiveMainloopFwdSm80ILi4ELi1ELb0EN4cute5tupleIJNS5_1CILi128EEENS7_ILi48EEENS7_ILi96EEEEEELi96ENS_6half_tEfNS_4arch4Sm80ELb1ELb0ELb1ELb1ELb1ELb1ELb1ELb1EEENS1_21CollectiveEpilogueFwdINS6_IJS8_SA_S9_EEENS6_IJNS7_ILi1EEESI_SI_EEESC_SE_Li128ELb1ELb1ELb1ELb0EEENS1_36VarlenDynamicPersistentTileSchedulerILi128ELi48ELi128ELi128ELb1ELb1ELb0ELb1ELb1ELb1EEEEEEEEEvNT_6ParamsE --------------------------
	.section	.nv.info._ZN7cutlass13device_kernelIN5flash19enable_sm80_to_sm89INS1_16FlashAttnFwdSm80INS1_25CollectiveMainloopFwdSm80ILi4ELi1ELb0EN4cute5tupleIJNS5_1CILi128EEENS7_ILi48EEENS7_ILi96EEEEEELi96ENS_6half_tEfNS_4arch4Sm80ELb1ELb0ELb1ELb1ELb1ELb1ELb1ELb1EEENS1_21CollectiveEpilogueFwdINS6_IJS8_SA_S9_EEENS6_IJNS7_ILi1EEESI_SI_EEESC_SE_Li128ELb1ELb1ELb1ELb0EEENS1_36VarlenDynamicPersistentTileSchedulerILi128ELi48ELi128ELi128ELb1ELb1ELb0ELb1ELb1ELb1EEEEEEEEEvNT_6ParamsE,"",@"SHT_CUDA_INFO"
	.sectionflags	@""
	.align	4


	//----- nvinfo : EIATTR_CUDA_API_VERSION
	.align		4
        /*0000*/ 	.byte	0x04, 0x37
        /*0002*/ 	.short	(.L_162 - .L_161)
.L_161:
        /*0004*/ 	.word	0x00000082


	//----- nvinfo : EIATTR_KPARAM_INFO
	.align		4
.L_162:
        /*0008*/ 	.byte	0x04, 0x17
        /*000a*/ 	.short	(.L_164 - .L_163)
.L_163:
        /*000c*/ 	.word	0x00000000
        /*0010*/ 	.short	0x0000
        /*0012*/ 	.short	0x0000
        /*0014*/ 	.byte	0x00, 0xf0, 0xe1, 0x10


	//----- nvinfo : EIATTR_SPARSE_MMA_MASK
	.align		4
.L_164:
        /*0018*/ 	.byte	0x03, 0x50
        /*001a*/ 	.short	0x0000


	//----- nvinfo : EIATTR_MAXREG_COUNT
	.align		4
        /*001c*/ 	.byte	0x03, 0x1b
        /*001e*/ 	.short	0x00ff


	//----- nvinfo : EIATTR_MERCURY_ISA_VERSION
	.align		4
        /*0020*/ 	.byte	0x03, 0x5f
        /*0022*/ 	.short	0x0101


	//----- nvinfo : EIATTR_EXIT_INSTR_OFFSETS
	.align		4
        /*0024*/ 	.byte	0x04, 0x1c
        /*0026*/ 	.short	(.L_166 - .L_165)


	//   ....[0]....
.L_165:
        /*0028*/ 	.word	0x00000010


	//----- nvinfo : EIATTR_MAX_THREADS
	.align		4
.L_166:
        /*002c*/ 	.byte	0x04, 0x05
        /*002e*/ 	.short	(.L_168 - .L_167)
.L_167:
        /*0030*/ 	.word	0x00000080
        /*0034*/ 	.word	0x00000001
        /*0038*/ 	.word	0x00000001


	//----- nvinfo : EIATTR_CBANK_PARAM_SIZE
	.align		4
.L_168:
        /*003c*/ 	.byte	0x03, 0x19
        /*003e*/ 	.short	0x0438


	//----- nvinfo : EIATTR_PARAM_CBANK
	.align		4
        /*0040*/ 	.byte	0x04, 0x0a
        /*0042*/ 	.short	(.L_170 - .L_169)
	.align		4
.L_169:
        /*0044*/ 	.word	index@(.nv.constant0._ZN7cutlass13device_kernelIN5flash19enable_sm80_to_sm89INS1_16FlashAttnFwdSm80INS1_25CollectiveMainloopFwdSm80ILi4ELi1ELb0EN4cute5tupleIJNS5_1CILi128EEENS7_ILi48EEENS7_ILi96EEEEEELi96ENS_6half_tEfNS_4arch4Sm80ELb1ELb0ELb1ELb1ELb1ELb1ELb1ELb1EEENS1_21CollectiveEpilogueFwdINS6_IJS8_SA_S9_EEENS6_IJNS7_ILi1EEESI_SI_EEESC_SE_Li128ELb1ELb1ELb1ELb0EEENS1_36VarlenDynamicPersistentTileSchedulerILi128ELi48ELi128ELi128ELb1ELb1ELb0ELb1ELb1ELb1EEEEEEEEEvNT_6ParamsE)
        /*0048*/ 	.short	0x0210
        /*004a*/ 	.short	0x0438


	//----- nvinfo : EIATTR_SW_WAR
	.align		4
.L_170:
        /*004c*/ 	.byte	0x04, 0x36
        /*004e*/ 	.short	(.L_172 - .L_171)
.L_171:
        /*0050*/ 	.word	0x00000008
.L_172:


//--------------------- .nv.callgraph             --------------------------
	.section	.nv.callgraph,"",@"SHT_CUDA_CALLGRAPH"
	.align	4
	.sectionentsize	8
	.align		4
        /*0000*/ 	.word	0x00000000
	.align		4
        /*0004*/ 	.word	0xffffffff
	.align		4
        /*0008*/ 	.word	0x00000000
	.align		4
        /*000c*/ 	.word	0xfffffffe
	.align		4
        /*0010*/ 	.word	0x00000000
	.align		4
        /*0014*/ 	.word	0xfffffffd
	.align		4
        /*0018*/ 	.word	0x00000000
	.align		4
        /*001c*/ 	.word	0xfffffffc


//--------------------- .nv.constant4             --------------------------
	.section	.nv.constant4,"a",@progbits
	.align	8
	.align		8
.nv.constant4:
        /*0000*/ 	.dword	_ZN85_INTERNAL_b78af6b4_49_flash_fwd_hdim96_fp16_paged_split_softcap_sm80_cu_c784774a_39234cuda3std3__45__cpo5beginE
	.align		8
        /*0008*/ 	.dword	_ZN85_INTERNAL_b78af6b4_49_flash_fwd_hdim96_fp16_paged_split_softcap_sm80_cu_c784774a_39234cuda3std3__45__cpo3endE
	.align		8
        /*0010*/ 	.dword	_ZN85_INTERNAL_b78af6b4_49_flash_fwd_hdim96_fp16_paged_split_softcap_sm80_cu_c784774a_39234cuda3std3__45__cpo6cbeginE
	.align		8
        /*0018*/ 	.dword	_ZN85_INTERNAL_b78af6b4_49_flash_fwd_hdim96_fp16_paged_split_softcap_sm80_cu_c784774a_39234cuda3std3__45__cpo4cendE
	.align		8
        /*0020*/ 	.dword	_ZN85_INTERNAL_b78af6b4_49_flash_fwd_hdim96_fp16_paged_split_softcap_sm80_cu_c784774a_39234cuda3std3__487_GLOBAL__N__b78af6b4_49_flash_fwd_hdim96_fp16_paged_split_softcap_sm80_cu_c784774a_39236ignoreE
	.align		8
        /*0028*/ 	.dword	_ZN85_INTERNAL_b78af6b4_49_flash_fwd_hdim96_fp16_paged_split_softcap_sm80_cu_c784774a_39234cuda3std3__419piecewise_constructE
	.align		8
        /*0030*/ 	.dword	_ZN85_INTERNAL_b78af6b4_49_flash_fwd_hdim96_fp16_paged_split_softcap_sm80_cu_c784774a_39234cuda3std3__48in_placeE
	.align		8
        /*0038*/ 	.dword	_ZN85_INTERNAL_b78af6b4_49_flash_fwd_hdim96_fp16_paged_split_softcap_sm80_cu_c784774a_39234cuda3std6ranges3__45__cpo4swapE
	.align		8
        /*0040*/ 	.dword	_ZN85_INTERNAL_b78af6b4_49_flash_fwd_hdim96_fp16_paged_split_softcap_sm80_cu_c784774a_39234cuda3std6ranges3__45__cpo9iter_moveE
	.align		8
        /*0048*/ 	.dword	_ZN85_INTERNAL_b78af6b4_49_flash_fwd_hdim96_fp16_paged_split_softcap_sm80_cu_c784774a_39234cute7productE
	.align		8
        /*0050*/ 	.dword	_ZN85_INTERNAL_b78af6b4_49_flash_fwd_hdim96_fp16_paged_split_softcap_sm80_cu_c784774a_39234cute1_E


//--------------------- .text._ZN7cutlass13device_kernelIN5flash19enable_sm80_to_sm89INS1_16FlashAttnFwdSm80INS1_25CollectiveMainloopFwdSm80ILi4ELi1ELb0EN4cute5tupleIJNS5_1CILi128EEENS7_ILi64EEENS7_ILi96EEEEEELi96ENS_6half_tEfNS_4arch4Sm80ELb0ELb0ELb1ELb0ELb1ELb0ELb1ELb1EEENS1_21CollectiveEpilogueFwdINS6_IJS8_SA_S9_EEENS6_IJNS7_ILi1EEESI_SI_EEESC_SE_Li128ELb0ELb1ELb1ELb0EEENS1_19SingleTileSchedulerILb0ELb1ELb1ELi128EEEEEEEEEvNT_6ParamsE --------------------------
	.section	.text._ZN7cutlass13device_kernelIN5flash19enable_sm80_to_sm89INS1_16FlashAttnFwdSm80INS1_25CollectiveMainloopFwdSm80ILi4ELi1ELb0EN4cute5tupleIJNS5_1CILi128EEENS7_ILi64EEENS7_ILi96EEEEEELi96ENS_6half_tEfNS_4arch4Sm80ELb0ELb0ELb1ELb0ELb1ELb0ELb1ELb1EEENS1_21CollectiveEpilogueFwdINS6_IJS8_SA_S9_EEENS6_IJNS7_ILi1EEESI_SI_EEESC_SE_Li128ELb0ELb1ELb1ELb0EEENS1_19SingleTileSchedulerILb0ELb1ELb1ELi128EEEEEEEEEvNT_6ParamsE,"ax",@progbits
	.align	128
.text._ZN7cutlass13device_kernelIN5flash19enable_sm80_to_sm89INS1_16FlashAttnFwdSm80INS1_25CollectiveMainloopFwdSm80ILi4ELi1ELb0EN4cute5tupleIJNS5_1CILi128EEENS7_ILi64EEENS7_ILi96EEEEEELi96ENS_6half_tEfNS_4arch4Sm80ELb0ELb0ELb1ELb0ELb1ELb0ELb1ELb1EEENS1_21CollectiveEpilogueFwdINS6_IJS8_SA_S9_EEENS6_IJNS7_ILi1EEESI_SI_EEESC_SE_Li128ELb0ELb1ELb1ELb0EEENS1_19SingleTileSchedulerILb0ELb1ELb1ELi128EEEEEEEEEvNT_6ParamsE:
        .type           _ZN7cutlass13device_kernelIN5flash19enable_sm80_to_sm89INS1_16FlashAttnFwdSm80INS1_25CollectiveMainloopFwdSm80ILi4ELi1ELb0EN4cute5tupleIJNS5_1CILi128EEENS7_ILi64EEENS7_ILi96EEEEEELi96ENS_6half_tEfNS_4arch4Sm80ELb0ELb0ELb1ELb0ELb1ELb0ELb1ELb1EEENS1_21CollectiveEpilogueFwdINS6_IJS8_SA_S9_EEENS6_IJNS7_ILi1EEESI_SI_EEESC_SE_Li128ELb0ELb1ELb1ELb0EEENS1_19SingleTileSchedulerILb0ELb1ELb1ELi128EEEEEEEEEvNT_6ParamsE,@function
        .size           _ZN7cutlass13device_kernelIN5flash19enable_sm80_to_sm89INS1_16FlashAttnFwdSm80INS1_25CollectiveMainloopFwdSm80ILi4ELi1ELb0EN4cute5tupleIJNS5_1CILi128EEENS7_ILi64EEENS7_ILi96EEEEEELi96ENS_6half_tEfNS_4arch4Sm80ELb0ELb0ELb1ELb0ELb1ELb0ELb1ELb1EEENS1_21CollectiveEpilogueFwdINS6_IJS8_SA_S9_EEENS6_IJNS7_ILi1EEESI_SI_EEESC_SE_Li128ELb0ELb1ELb1ELb0EEENS1_19SingleTileSchedulerILb0ELb1ELb1ELi128EEEEEEEEEvNT_6ParamsE,(.L_x_9 - _ZN7cutlass13device_kernelIN5flash19enable_sm80_to_sm89INS1_16FlashAttnFwdSm80INS1_25CollectiveMainloopFwdSm80ILi4ELi1ELb0EN4cute5tupleIJNS5_1CILi128EEENS7_ILi64EEENS7_ILi96EEEEEELi96ENS_6half_tEfNS_4arch4Sm80ELb0ELb0ELb1ELb0ELb1ELb0ELb1ELb1EEENS1_21CollectiveEpilogueFwdINS6_IJS8_SA_S9_EEENS6_IJNS7_ILi1EEESI_SI_EEESC_SE_Li128ELb0ELb1ELb1ELb0EEENS1_19SingleTileSchedulerILb0ELb1ELb1ELi128EEEEEEEEEvNT_6ParamsE)
        .other          _ZN7cutlass13device_kernelIN5flash19enable_sm80_to_sm89INS1_16FlashAttnFwdSm80INS1_25CollectiveMainloopFwdSm80ILi4ELi1ELb0EN4cute5tupleIJNS5_1CILi128EEENS7_ILi64EEENS7_ILi96EEEEEELi96ENS_6half_tEfNS_4arch4Sm80ELb0ELb0ELb1ELb0ELb1ELb0ELb1ELb1EEENS1_21CollectiveEpilogueFwdINS6_IJS8_SA_S9_EEENS6_IJNS7_ILi1EEESI_SI_EEESC_SE_Li128ELb0ELb1ELb1ELb0EEENS1_19SingleTileSchedulerILb0ELb1ELb1ELi128EEEEEEEEEvNT_6ParamsE,@"STO_CUDA_ENTRY STV_DEFAULT"
_ZN7cutlass13device_kernelIN5flash19enable_sm80_to_sm89INS1_16FlashAttnFwdSm80INS1_25CollectiveMainloopFwdSm80ILi4ELi1ELb0EN4cute5tupleIJNS5_1CILi128EEENS7_ILi64EEENS7_ILi96EEEEEELi96ENS_6half_tEfNS_4arch4Sm80ELb0ELb0ELb1ELb0ELb1ELb0ELb1ELb1EEENS1_21CollectiveEpilogueFwdINS6_IJS8_SA_S9_EEENS6_IJNS7_ILi1EEESI_SI_EEESC_SE_Li128ELb0ELb1ELb1ELb0EEENS1_19SingleTileSchedulerILb0ELb1ELb1ELi128EEEEEEEEEvNT_6ParamsE:
[----:B------:R-:W-:Y:S01]  /*0000*/  LDC R1, c[0x0][0x28] ;  /* 0x00000a00ff017b82 */ /* 0x000fe20000000800 */
[----:B------:R-:W-:Y:S05]  /*0010*/  EXIT ;  /* 0x000000000000794d */ /* 0x000fea0003800000 */
.L_x_0:
[----:B------:R-:W-:-:S00]  /*0020*/  BRA `(.L_x_0) ;  /* 0xfffffffc00fc7947 */ /* 0x000fc0000383ffff */
[----:B------:R-:W-:-:S00]  /*0030*/  NOP ;  /* 0x0000000000007918 */ /* 0x000fc00000000000 */
        /* <DEDUP_REMOVED lines=12> */
.L_x_9:


//--------------------- .text._ZN7cutlass13device_kernelIN5flash19enable_sm80_to_sm89INS1_16FlashAttnFwdSm80INS1_25CollectiveMainloopFwdSm80ILi4ELi1ELb0EN4cute5tupleIJNS5_1CILi128EEENS7_ILi48EEENS7_ILi96EEEEEELi96ENS_6half_tEfNS_4arch4Sm80ELb0ELb0ELb1ELb1ELb1ELb0ELb1ELb1EEENS1_21CollectiveEpilogueFwdINS6_IJS8_SA_S9_EEENS6_IJNS7_ILi1EEESI_SI_EEESC_SE_Li128ELb1ELb1ELb1ELb0EEENS1_36VarlenDynamicPersistentTileSchedulerILi128ELi48ELi128ELi128ELb1ELb1ELb0ELb0ELb1ELb1EEEEEEEEEvNT_6ParamsE --------------------------
	.section	.text._ZN7cutlass13device_kernelIN5flash19enable_sm80_to_sm89INS1_16FlashAttnFwdSm80INS1_25CollectiveMainloopFwdSm80ILi4ELi1ELb0EN4cute5tupleIJNS5_1CILi128EEENS7_ILi48EEENS7_ILi96EEEEEELi96ENS_6half_tEfNS_4arch4Sm80ELb0ELb0ELb1ELb1ELb1ELb0ELb1ELb1EEENS1_21CollectiveEpilogueFwdINS6_IJS8_SA_S9_EEENS6_IJNS7_ILi1EEESI_SI_EEESC_SE_Li128ELb1ELb1ELb1ELb0EEENS1_36VarlenDynamicPersistentTileSchedulerILi128ELi48ELi128ELi128ELb1ELb1ELb0ELb0ELb1ELb1EEEEEEEEEvNT_6ParamsE,"ax",@progbits
	.align	128
.text._ZN7cutlass13device_kernelIN5flash19enable_sm80_to_sm89INS1_16FlashAttnFwdSm80INS1_25CollectiveMainloopFwdSm80ILi4ELi1ELb0EN4cute5tupleIJNS5_1CILi128EEENS7_ILi48EEENS7_ILi96EEEEEELi96ENS_6half_tEfNS_4arch4Sm80ELb0ELb0ELb1ELb1ELb1ELb0ELb1ELb1EEENS1_21CollectiveEpilogueFwdINS6_IJS8_SA_S9_EEENS6_IJNS7_ILi1EEESI_SI_EEESC_SE_Li128ELb1ELb1ELb1ELb0EEENS1_36VarlenDynamicPersistentTileSchedulerILi128ELi48ELi128ELi128ELb1ELb1ELb0ELb0ELb1ELb1EEEEEEEEEvNT_6ParamsE:
        .type           _ZN7cutlass13device_kernelIN5flash19enable_sm80_to_sm89INS1_16FlashAttnFwdSm80INS1_25CollectiveMainloopFwdSm80ILi4ELi1ELb0EN4cute5tupleIJNS5_1CILi128EEENS7_ILi48EEENS7_ILi96EEEEEELi96ENS_6half_tEfNS_4arch4Sm80ELb0ELb0ELb1ELb1ELb1ELb0ELb1ELb1EEENS1_21CollectiveEpilogueFwdINS6_IJS8_SA_S9_EEENS6_IJNS7_ILi1EEESI_SI_EEESC_SE_Li128ELb1ELb1ELb1ELb0EEENS1_36VarlenDynamicPersistentTileSchedulerILi128ELi48ELi128ELi128ELb1ELb1ELb0ELb0ELb1ELb1EEEEEEEEEvNT_6ParamsE,@function
        .size           _ZN7cutlass13device_kernelIN5flash19enable_sm80_to_sm89INS1_16FlashAttnFwdSm80INS1_25CollectiveMainloopFwdSm80ILi4ELi1ELb0EN4cute5tupleIJNS5_1CILi128EEENS7_ILi48EEENS7_ILi96EEEEEELi96ENS_6half_tEfNS_4arch4Sm80ELb0ELb0ELb1ELb1ELb1ELb0ELb1ELb1EEENS1_21CollectiveEpilogueFwdINS6_IJS8_SA_S9_EEENS6_IJNS7_ILi1EEESI_SI_EEESC_SE_Li128ELb1ELb1ELb1ELb0EEENS1_36VarlenDynamicPersistentTileSchedulerILi128ELi48ELi128ELi128ELb1ELb1ELb0ELb0ELb1ELb1EEEEEEEEEvNT_6ParamsE,(.L_x_10 - _ZN7cutlass13device_kernelIN5flash19enable_sm80_to_sm89INS1_16FlashAttnFwdSm80INS1_25CollectiveMainloopFwdSm80ILi4ELi1ELb0EN4cute5tupleIJNS5_1CILi128EEENS7_ILi48EEENS7_ILi96EEEEEELi96ENS_6half_tEfNS_4arch4Sm80ELb0ELb0ELb1ELb1ELb1ELb0ELb1ELb1EEENS1_21CollectiveEpilogueFwdINS6_IJS8_SA_S9_EEENS6_IJNS7_ILi1EEESI_SI_EEESC_SE_Li128ELb1ELb1ELb1ELb0EEENS1_36VarlenDynamicPersistentTileSchedulerILi128ELi48ELi128ELi128ELb1ELb1ELb0ELb0ELb1ELb1EEEEEEEEEvNT_6ParamsE)
        .other          _ZN7cutlass13device_kernelIN5flash19enable_sm80_to_sm89INS1_16FlashAttnFwdSm80INS1_25CollectiveMainloopFwdSm80ILi4ELi1ELb0EN4cute5tupleIJNS5_1CILi128EEENS7_ILi48EEENS7_ILi96EEEEEELi96ENS_6half_tEfNS_4arch4Sm80ELb0ELb0ELb1ELb1ELb1ELb0ELb1ELb1EEENS1_21CollectiveEpilogueFwdINS6_IJS8_SA_S9_EEENS6_IJNS7_ILi1EEESI_SI_EEESC_SE_Li128ELb1ELb1ELb1ELb0EEENS1_36VarlenDynamicPersistentTileSchedulerILi128ELi48ELi128ELi128ELb1ELb1ELb0ELb0ELb1ELb1EEEEEEEEEvNT_6ParamsE,@"STO_CUDA_ENTRY STV_DEFAULT"
_ZN7cutlass13device_kernelIN5flash19enable_sm80_to_sm89INS1_16FlashAttnFwdSm80INS1_25CollectiveMainloopFwdSm80ILi4ELi1ELb0EN4cute5tupleIJNS5_1CILi128EEENS7_ILi48EEENS7_ILi96EEEEEELi96ENS_6half_tEfNS_4arch4Sm80ELb0ELb0ELb1ELb1ELb1ELb0ELb1ELb1EEENS1_21CollectiveEpilogueFwdINS6_IJS8_SA_S9_EEENS6_IJNS7_ILi1EEESI_SI_EEESC_SE_Li128ELb1ELb1ELb1ELb0EEENS1_36VarlenDynamicPersistentTileSchedulerILi128ELi48ELi128ELi128ELb1ELb1ELb0ELb0ELb1ELb1EEEEEEEEEvNT_6ParamsE:
[----:B------:R-:W-:Y:S01]  /*0000*/  LDC R1, c[0x0][0x28] ;  /* 0x00000a00ff017b82 */ /* 0x000fe20000000800 */
[----:B------:R-:W-:Y:S05]  /*0010*/  EXIT ;  /* 0x000000000000794d */ /* 0x000fea0003800000 */
.L_x_1:
        /* <DEDUP_REMOVED lines=14> */
.L_x_10:


//--------------------- .text._ZN7cutlass13device_kernelIN5flash19enable_sm80_to_sm89INS1_16FlashAttnFwdSm80INS1_25CollectiveMainloopFwdSm80ILi4ELi1ELb0EN4cute5tupleIJNS5_1CILi128EEENS7_ILi48EEENS7_ILi96EEEEEELi96ENS_6half_tEfNS_4arch4Sm80ELb0ELb0ELb1ELb1ELb1ELb1ELb1ELb1EEENS1_21CollectiveEpilogueFwdINS6_IJS8_SA_S9_EEENS6_IJNS7_ILi1EEESI_SI_EEESC_SE_Li128ELb1ELb1ELb1ELb0EEENS1_36VarlenDynamicPersistentTileSchedulerILi128ELi48ELi128ELi128ELb1ELb1ELb0ELb0ELb1ELb1EEEEEEEEEvNT_6ParamsE --------------------------
	.section	.text._ZN7cutlass13device_kernelIN5flash19enable_sm80_to_sm89INS1_16FlashAttnFwdSm80INS1_25CollectiveMainloopFwdSm80ILi4ELi1ELb0EN4cute5tupleIJNS5_1CILi128EEENS7_ILi48EEENS7_ILi96EEEEEELi96ENS_6half_tEfNS_4arch4Sm80ELb0ELb0ELb1ELb1ELb1ELb1ELb1ELb1EEENS1_21CollectiveEpilogueFwdINS6_IJS8_SA_S9_EEENS6_IJNS7_ILi1EEESI_SI_EEESC_SE_Li128ELb1ELb1ELb1ELb0EEENS1_36VarlenDynamicPersistentTileSchedulerILi128ELi48ELi128ELi128ELb1ELb1ELb0ELb0ELb1ELb1EEEEEEEEEvNT_6ParamsE,"ax",@progbits
	.align	128
.text._ZN7cutlass13device_kernelIN5flash19enable_sm80_to_sm89INS1_16FlashAttnFwdSm80INS1_25CollectiveMainloopFwdSm80ILi4ELi1ELb0EN4cute5tupleIJNS5_1CILi128EEENS7_ILi48EEENS7_ILi96EEEEEELi96ENS_6half_tEfNS_4arch4Sm80ELb0ELb0ELb1ELb1ELb1ELb1ELb1ELb1EEENS1_21CollectiveEpilogueFwdINS6_IJS8_SA_S9_EEENS6_IJNS7_ILi1EEESI_SI_EEESC_SE_Li128ELb1ELb1ELb1ELb0EEENS1_36VarlenDynamicPersistentTileSchedulerILi128ELi48ELi128ELi128ELb1ELb1ELb0ELb0ELb1ELb1EEEEEEEEEvNT_6ParamsE:
        .type           _ZN7cutlass13device_kernelIN5flash19enable_sm80_to_sm89INS1_16FlashAttnFwdSm80INS1_25CollectiveMainloopFwdSm80ILi4ELi1ELb0EN4cute5tupleIJNS5_1CILi128EEENS7_ILi48EEENS7_ILi96EEEEEELi96ENS_6half_tEfNS_4arch4Sm80ELb0ELb0ELb1ELb1ELb1ELb1ELb1ELb1EEENS1_21CollectiveEpilogueFwdINS6_IJS8_SA_S9_EEENS6_IJNS7_ILi1EEESI_SI_EEESC_SE_Li128ELb1ELb1ELb1ELb0EEENS1_36VarlenDynamicPersistentTileSchedulerILi128ELi48ELi128ELi128ELb1ELb1ELb0ELb0ELb1ELb1EEEEEEEEEvNT_6ParamsE,@function
        .size           _ZN7cutlass13device_kernelIN5flash19enable_sm80_to_sm89INS1_16FlashAttnFwdSm80INS1_25CollectiveMainloopFwdSm80ILi4ELi1ELb0EN4cute5tupleIJNS5_1CILi128EEENS7_ILi48EEENS7_ILi96EEEEEELi96ENS_6half_tEfNS_4arch4Sm80ELb0ELb0ELb1ELb1ELb1ELb1ELb1ELb1EEENS1_21CollectiveEpilogueFwdINS6_IJS8_SA_S9_EEENS6_IJNS7_ILi1EEESI_SI_EEESC_SE_Li128ELb1ELb1ELb1ELb0EEENS1_36VarlenDynamicPersistentTileSchedulerILi128ELi48ELi128ELi128ELb1ELb1ELb0ELb0ELb1ELb1EEEEEEEEEvNT_6ParamsE,(.L_x_11 - _ZN7cutlass13device_kernelIN5flash19enable_sm80_to_sm89INS1_16FlashAttnFwdSm80INS1_25CollectiveMainloopFwdSm80ILi4ELi1ELb0EN4cute5tupleIJNS5_1CILi128EEENS7_ILi48EEENS7_ILi96EEEEEELi96ENS_6half_tEfNS_4arch4Sm80ELb0ELb0ELb1ELb1ELb1ELb1ELb1ELb1EEENS1_21CollectiveEpilogueFwdINS6_IJS8_SA_S9_EEENS6_IJNS7_ILi1EEESI_SI_EEESC_SE_Li128ELb1ELb1ELb1ELb0EEENS1_36VarlenDynamicPersistentTileSchedulerILi128ELi48ELi128ELi128ELb1ELb1ELb0ELb0ELb1ELb1EEEEEEEEEvNT_6ParamsE)
        .other          _ZN7cutlass13device_kernelIN5flash19enable_sm80_to_sm89INS1_16FlashAttnFwdSm80INS1_25CollectiveMainloopFwdSm80ILi4ELi1ELb0EN4cute5tupleIJNS5_1CILi128EEENS7_ILi48EEENS7_ILi96EEEEEELi96ENS_6half_tEfNS_4arch4Sm80ELb0ELb0ELb1ELb1ELb1ELb1ELb1ELb1EEENS1_21CollectiveEpilogueFwdINS6_IJS8_SA_S9_EEENS6_IJNS7_ILi1EEESI_SI_EEESC_SE_Li128ELb1ELb1ELb1ELb0EEENS1_36VarlenDynamicPersistentTileSchedulerILi128ELi48ELi128ELi128ELb1ELb1ELb0ELb0ELb1ELb1EEEEEEEEEvNT_6ParamsE,@"STO_CUDA_ENTRY STV_DEFAULT"
_ZN7cutlass13device_kernelIN5flash19enable_sm80_to_sm89INS1_16FlashAttnFwdSm80INS1_25CollectiveMainloopFwdSm80ILi4ELi1ELb0EN4cute5tupleIJNS5_1CILi128EEENS7_ILi48EEENS7_ILi96EEEEEELi96ENS_6half_tEfNS_4arch4Sm80ELb0ELb0ELb1ELb1ELb1ELb1ELb1ELb1EEENS1_21CollectiveEpilogueFwdINS6_IJS8_SA_S9_EEENS6_IJNS7_ILi1EEESI_SI_EEESC_SE_Li128ELb1ELb1ELb1ELb0EEENS1_36VarlenDynamicPersistentTileSchedulerILi128ELi48ELi128ELi128ELb1ELb1ELb0ELb0ELb1ELb1EEEEEEEEEvNT_6ParamsE:
[----:B------:R-:W-:Y:S01]  /*0000*/  LDC R1, c[0x0][0x28] ;  /* 0x00000a00ff017b82 */ /* 0x000fe20000000800 */
[----:B------:R-:W-:Y:S05]  /*0010*/  EXIT ;  /* 0x000000000000794d */ /* 0x000fea0003800000 */
.L_x_2:
        /* <DEDUP_REMOVED lines=14> */
.L_x_11:


//--------------------- .text._ZN7cutlass13device_kernelIN5flash19enable_sm80_to_sm89INS1_16FlashAttnFwdSm80INS1_25CollectiveMainloopFwdSm80ILi4ELi1ELb0EN4cute5tupleIJNS5_1CILi128EEENS7_ILi48EEENS7_ILi96EEEEEELi96ENS_6half_tEfNS_4arch4Sm80ELb0ELb1ELb1ELb0ELb1ELb0ELb1ELb1EEENS1_21CollectiveEpilogueFwdINS6_IJS8_SA_S9_EEENS6_IJNS7_ILi1EEESI_SI_EEESC_SE_Li128ELb0ELb1ELb1ELb0EEENS1_19SingleTileSchedulerILb0ELb1ELb1ELi128EEEEEEEEEvNT_6ParamsE --------------------------
	.section	.text._ZN7cutlass13device_kernelIN5flash19enable_sm80_to_sm89INS1_16FlashAttnFwdSm80INS1_25CollectiveMainloopFwdSm80ILi4ELi1ELb0EN4cute5tupleIJNS5_1CILi128EEENS7_ILi48EEENS7_ILi96EEEEEELi96ENS_6half_tEfNS_4arch4Sm80ELb0ELb1ELb1ELb0ELb1ELb0ELb1ELb1EEENS1_21CollectiveEpilogueFwdINS6_IJS8_SA_S9_EEENS6_IJNS7_ILi1EEESI_SI_EEESC_SE_Li128ELb0ELb1ELb1ELb0EEENS1_19SingleTileSchedulerILb0ELb1ELb1ELi128EEEEEEEEEvNT_6ParamsE,"ax",@progbits
	.align	128
.text._ZN7cutlass13device_kernelIN5flash19enable_sm80_to_sm89INS1_16FlashAttnFwdSm80INS1_25CollectiveMainloopFwdSm80ILi4ELi1ELb0EN4cute5tupleIJNS5_1CILi128EEENS7_ILi48EEENS7_ILi96EEEEEELi96ENS_6half_tEfNS_4arch4Sm80ELb0ELb1ELb1ELb0ELb1ELb0ELb1ELb1EEENS1_21CollectiveEpilogueFwdINS6_IJS8_SA_S9_EEENS6_IJNS7_ILi1EEESI_SI_EEESC_SE_Li128ELb0ELb1ELb1ELb0EEENS1_19SingleTileSchedulerILb0ELb1ELb1ELi128EEEEEEEEEvNT_6ParamsE:
        .type           _ZN7cutlass13device_kernelIN5flash19enable_sm80_to_sm89INS1_16FlashAttnFwdSm80INS1_25CollectiveMainloopFwdSm80ILi4ELi1ELb0EN4cute5tupleIJNS5_1CILi128EEENS7_ILi48EEENS7_ILi96EEEEEELi96ENS_6half_tEfNS_4arch4Sm80ELb0ELb1ELb1ELb0ELb1ELb0ELb1ELb1EEENS1_21CollectiveEpilogueFwdINS6_IJS8_SA_S9_EEENS6_IJNS7_ILi1EEESI_SI_EEESC_SE_Li128ELb0ELb1ELb1ELb0EEENS1_19SingleTileSchedulerILb0ELb1ELb1ELi128EEEEEEEEEvNT_6ParamsE,@function
        .size           _ZN7cutlass13device_kernelIN5flash19enable_sm80_to_sm89INS1_16FlashAttnFwdSm80INS1_25CollectiveMainloopFwdSm80ILi4ELi1ELb0EN4cute5tupleIJNS5_1CILi128EEENS7_ILi48EEENS7_ILi96EEEEEELi96ENS_6half_tEfNS_4arch4Sm80ELb0ELb1ELb1ELb0ELb1ELb0ELb1ELb1EEENS1_21CollectiveEpilogueFwdINS6_IJS8_SA_S9_EEENS6_IJNS7_ILi1EEESI_SI_EEESC_SE_Li128ELb0ELb1ELb1ELb0EEENS1_19SingleTileSchedulerILb0ELb1ELb1ELi128EEEEEEEEEvNT_6ParamsE,(.L_x_12 - _ZN7cutlass13device_kernelIN5flash19enable_sm80_to_sm89INS1_16FlashAttnFwdSm80INS1_25CollectiveMainloopFwdSm80ILi4ELi1ELb0EN4cute5tupleIJNS5_1CILi128EEENS7_ILi48EEENS7_ILi96EEEEEELi96ENS_6half_tEfNS_4arch4Sm80ELb0ELb1ELb1ELb0ELb1ELb0ELb1ELb1EEENS1_21CollectiveEpilogueFwdINS6_IJS8_SA_S9_EEENS6_IJNS7_ILi1EEESI_SI_EEESC_SE_Li128ELb0ELb1ELb1ELb0EEENS1_19SingleTileSchedulerILb0ELb1ELb1ELi128EEEEEEEEEvNT_6ParamsE)
        .other          _ZN7cutlass13device_kernelIN5flash19enable_sm80_to_sm89INS1_16FlashAttnFwdSm80INS1_25CollectiveMainloopFwdSm80ILi4ELi1ELb0EN4cute5tupleIJNS5_1CILi128EEENS7_ILi48EEENS7_ILi96EEEEEELi96ENS_6half_tEfNS_4arch4Sm80ELb0ELb1ELb1ELb0ELb1ELb0ELb1ELb1EEENS1_21CollectiveEpilogueFwdINS6_IJS8_SA_S9_EEENS6_IJNS7_ILi1EEESI_SI_EEESC_SE_Li128ELb0ELb1ELb1ELb0EEENS1_19SingleTileSchedulerILb0ELb1ELb1ELi128EEEEEEEEEvNT_6ParamsE,@"STO_CUDA_ENTRY STV_DEFAULT"
_ZN7cutlass13device_kernelIN5flash19enable_sm80_to_sm89INS1_16FlashAttnFwdSm80INS1_25CollectiveMainloopFwdSm80ILi4ELi1ELb0EN4cute5tupleIJNS5_1CILi128EEENS7_ILi48EEENS7_ILi96EEEEEELi96ENS_6half_tEfNS_4arch4Sm80ELb0ELb1ELb1ELb0ELb1ELb0ELb1ELb1EEENS1_21CollectiveEpilogueFwdINS6_IJS8_SA_S9_EEENS6_IJNS7_ILi1EEESI_SI_EEESC_SE_Li128ELb0ELb1ELb1ELb0EEENS1_19SingleTileSchedulerILb0ELb1ELb1ELi128EEEEEEEEEvNT_6ParamsE:
[----:B------:R-:W-:Y:S01]  /*0000*/  LDC R1, c[0x0][0x28] ;  /* 0x00000a00ff017b82 */ /* 0x000fe20000000800 */
[----:B------:R-:W-:Y:S05]  /*0010*/  EXIT ;  /* 0x000000000000794d */ /* 0x000fea0003800000 */
.L_x_3:
        /* <DEDUP_REMOVED lines=14> */
.L_x_12:


//--------------------- .text._ZN7cutlass13device_kernelIN5flash19enable_sm80_to_sm89INS1_16FlashAttnFwdSm80INS1_25CollectiveMainloopFwdSm80ILi4ELi1ELb0EN4cute5tupleIJNS5_1CILi128EEENS7_ILi48EEENS7_ILi96EEEEEELi96ENS_6half_tEfNS_4arch4Sm80ELb0ELb1ELb1ELb1ELb1ELb0ELb1ELb1EEENS1_21CollectiveEpilogueFwdINS6_IJS8_SA_S9_EEENS6_IJNS7_ILi1EEESI_SI_EEESC_SE_Li128ELb1ELb1ELb1ELb0EEENS1_36VarlenDynamicPersistentTileSchedulerILi128ELi48ELi128ELi128ELb1ELb1ELb0ELb1ELb0ELb1EEEEEEEEEvNT_6ParamsE --------------------------
	.section	.text._ZN7cutlass13device_kernelIN5flash19enable_sm80_to_sm89INS1_16FlashAttnFwdSm80INS1_25CollectiveMainloopFwdSm80ILi4ELi1ELb0EN4cute5tupleIJNS5_1CILi128EEENS7_ILi48EEENS7_ILi96EEEEEELi96ENS_6half_tEfNS_4arch4Sm80ELb0ELb1ELb1ELb1ELb1ELb0ELb1ELb1EEENS1_21CollectiveEpilogueFwdINS6_IJS8_SA_S9_EEENS6_IJNS7_ILi1EEESI_SI_EEESC_SE_Li128ELb1ELb1ELb1ELb0EEENS1_36VarlenDynamicPersistentTileSchedulerILi128ELi48ELi128ELi128ELb1ELb1ELb0ELb1ELb0ELb1EEEEEEEEEvNT_6ParamsE,"ax",@progbits
	.align	128
.text._ZN7cutlass13device_kernelIN5flash19enable_sm80_to_sm89INS1_16FlashAttnFwdSm80INS1_25CollectiveMainloopFwdSm80ILi4ELi1ELb0EN4cute5tupleIJNS5_1CILi128EEENS7_ILi48EEENS7_ILi96EEEEEELi96ENS_6half_tEfNS_4arch4Sm80ELb0ELb1ELb1ELb1ELb1ELb0ELb1ELb1EEENS1_21CollectiveEpilogueFwdINS6_IJS8_SA_S9_EEENS6_IJNS7_ILi1EEESI_SI_EEESC_SE_Li128ELb1ELb1ELb1ELb0EEENS1_36VarlenDynamicPersistentTileSchedulerILi128ELi48ELi128ELi128ELb1ELb1ELb0ELb1ELb0ELb1EEEEEEEEEvNT_6ParamsE:
        .type           _ZN7cutlass13device_kernelIN5flash19enable_sm80_to_sm89INS1_16FlashAttnFwdSm80INS1_25CollectiveMainloopFwdSm80ILi4ELi1ELb0EN4cute5tupleIJNS5_1CILi128EEENS7_ILi48EEENS7_ILi96EEEEEELi96ENS_6half_tEfNS_4arch4Sm80ELb0ELb1ELb1ELb1ELb1ELb0ELb1ELb1EEENS1_21CollectiveEpilogueFwdINS6_IJS8_SA_S9_EEENS6_IJNS7_ILi1EEESI_SI_EEESC_SE_Li128ELb1ELb1ELb1ELb0EEENS1_36VarlenDynamicPersistentTileSchedulerILi128ELi48ELi128ELi128ELb1ELb1ELb0ELb1ELb0ELb1EEEEEEEEEvNT_6ParamsE,@function
        .size           _ZN7cutlass13device_kernelIN5flash19enable_sm80_to_sm89INS1_16FlashAttnFwdSm80INS1_25CollectiveMainloopFwdSm80ILi4ELi1ELb0EN4cute5tupleIJNS5_1CILi128EEENS7_ILi48EEENS7_ILi96EEEEEELi96ENS_6half_tEfNS_4arch4Sm80ELb0ELb1ELb1ELb1ELb1ELb0ELb1ELb1EEENS1_21CollectiveEpilogueFwdINS6_IJS8_SA_S9_EEENS6_IJNS7_ILi1EEESI_SI_EEESC_SE_Li128ELb1ELb1ELb1ELb0EEENS1_36VarlenDynamicPersistentTileSchedulerILi128ELi48ELi128ELi128ELb1ELb1ELb0ELb1ELb0ELb1EEEEEEEEEvNT_6ParamsE,(.L_x_13 - _ZN7cutlass13device_kernelIN5flash19enable_sm80_to_sm89INS1_16FlashAttnFwdSm80INS1_25CollectiveMainloopFwdSm80ILi4ELi1ELb0EN4cute5tupleIJNS5_1CILi128EEENS7_ILi48EEENS7_ILi96EEEEEELi96ENS_6half_tEfNS_4arch4Sm80ELb0ELb1ELb1ELb1ELb1ELb0ELb1ELb1EEENS1_21CollectiveEpilogueFwdINS6_IJS8_SA_S9_EEENS6_IJNS7_ILi1EEESI_SI_EEESC_SE_Li128ELb1ELb1ELb1ELb0EEENS1_36VarlenDynamicPersistentTileSchedulerILi128ELi48ELi128ELi128ELb1ELb1ELb0ELb1ELb0ELb1EEEEEEEEEvNT_6ParamsE)
        .other          _ZN7cutlass13device_kernelIN5flash19enable_sm80_to_sm89INS1_16FlashAttnFwdSm80INS1_25CollectiveMainloopFwdSm80ILi4ELi1ELb0EN4cute5tupleIJNS5_1CILi128EEENS7_ILi48EEENS7_ILi96EEEEEELi96ENS_6half_tEfNS_4arch4Sm80ELb0ELb1ELb1ELb1ELb1ELb0ELb1ELb1EEENS1_21CollectiveEpilogueFwdINS6_IJS8_SA_S9_EEENS6_IJNS7_ILi1EEESI_SI_EEESC_SE_Li128ELb1ELb1ELb1ELb0EEENS1_36VarlenDynamicPersistentTileSchedulerILi128ELi48ELi128ELi128ELb1ELb1ELb0ELb1ELb0ELb1EEEEEEEEEvNT_6ParamsE,@"STO_CUDA_ENTRY STV_DEFAULT"
_ZN7cutlass13device_kernelIN5flash19enable_sm80_to_sm89INS1_16FlashAttnFwdSm80INS1_25CollectiveMainloopFwdSm80ILi4ELi1ELb0EN4cute5tupleIJNS5_1CILi128EEENS7_ILi48EEENS7_ILi96EEEEEELi96ENS_6half_tEfNS_4arch4Sm80ELb0ELb1ELb1ELb1ELb1ELb0ELb1ELb1EEENS1_21CollectiveEpilogueFwdINS6_IJS8_SA_S9_EEENS6_IJNS7_ILi1EEESI_SI_EEESC_SE_Li128ELb1ELb1ELb1ELb0EEENS1_36VarlenDynamicPersistentTileSchedulerILi128ELi48ELi128ELi128ELb1ELb1ELb0ELb1ELb0ELb1EEEEEEEEEvNT_6ParamsE:
[----:B------:R-:W-:Y:S01]  /*0000*/  LDC R1, c[0x0][0x28] ;  /* 0x00000a00ff017b82 */ /* 0x000fe20000000800 */
[----:B------:R-:W-:Y:S05]  /*0010*/  EXIT ;  /* 0x000000000000794d */ /* 0x000fea0003800000 */
.L_x_4:
        /* <DEDUP_REMOVED lines=14> */
.L_x_13:


//--------------------- .text._ZN7cutlass13device_kernelIN5flash19enable_sm80_to_sm89INS1_16FlashAttnFwdSm80INS1_25CollectiveMainloopFwdSm80ILi4ELi1ELb0EN4cute5tupleIJNS5_1CILi128EEENS7_ILi48EEENS7_ILi96EEEEEELi96ENS_6half_tEfNS_4arch4Sm80ELb0ELb1ELb1ELb1ELb1ELb1ELb1ELb1EEENS1_21CollectiveEpilogueFwdINS6_IJS8_SA_S9_EEENS6_IJNS7_ILi1EEESI_SI_EEESC_SE_Li128ELb1ELb1ELb1ELb0EEENS1_36VarlenDynamicPersistentTileSchedulerILi128ELi48ELi128ELi128ELb1ELb1ELb0ELb1ELb0ELb1EEEEEEEEEvNT_6ParamsE --------------------------
	.section	.text._ZN7cutlass13device_kernelIN5flash19enable_sm80_to_sm89INS1_16FlashAttnFwdSm80INS1_25CollectiveMainloopFwdSm80ILi4ELi1ELb0EN4cute5tupleIJNS5_1CILi128EEENS7_ILi48EEENS7_ILi96EEEEEELi96ENS_6half_tEfNS_4arch4Sm80ELb0ELb1ELb1ELb1ELb1ELb1ELb1ELb1EEENS1_21CollectiveEpilogueFwdINS6_IJS8_SA_S9_EEENS6_IJNS7_ILi1EEESI_SI_EEESC_SE_Li128ELb1ELb1ELb1ELb0EEENS1_36VarlenDynamicPersistentTileSchedulerILi128ELi48ELi128ELi128ELb1ELb1ELb0ELb1ELb0ELb1EEEEEEEEEvNT_6ParamsE,"ax",@progbits
	.align	128
.text._ZN7cutlass13device_kernelIN5flash19enable_sm80_to_sm89INS1_16FlashAttnFwdSm80INS1_25CollectiveMainloopFwdSm80ILi4ELi1ELb0EN4cute5tupleIJNS5_1CILi128EEENS7_ILi48EEENS7_ILi96EEEEEELi96ENS_6half_tEfNS_4arch4Sm80ELb0ELb1ELb1ELb1ELb1ELb1ELb1ELb1EEENS1_21CollectiveEpilogueFwdINS6_IJS8_SA_S9_EEENS6_IJNS7_ILi1EEESI_SI_EEESC_SE_Li128ELb1ELb1ELb1ELb0EEENS1_36VarlenDynamicPersistentTileSchedulerILi128ELi48ELi128ELi128ELb1ELb1ELb0ELb1ELb0ELb1EEEEEEEEEvNT_6ParamsE:
        .type           _ZN7cutlass13device_kernelIN5flash19enable_sm80_to_sm89INS1_16FlashAttnFwdSm80INS1_25CollectiveMainloopFwdSm80ILi4ELi1ELb0EN4cute5tupleIJNS5_1CILi128EEENS7_ILi48EEENS7_ILi96EEEEEELi96ENS_6half_tEfNS_4arch4Sm80ELb0ELb1ELb1ELb1ELb1ELb1ELb1ELb1EEENS1_21CollectiveEpilogueFwdINS6_IJS8_SA_S9_EEENS6_IJNS7_ILi1EEESI_SI_EEESC_SE_Li128ELb1ELb1ELb1ELb0EEENS1_36VarlenDynamicPersistentTileSchedulerILi128ELi48ELi128ELi128ELb1ELb1ELb0ELb1ELb0ELb1EEEEEEEEEvNT_6ParamsE,@function
        .size           _ZN7cutlass13device_kernelIN5flash19enable_sm80_to_sm89INS1_16FlashAttnFwdSm80INS1_25CollectiveMainloopFwdSm80ILi4ELi1ELb0EN4cute5tupleIJNS5_1CILi128EEENS7_ILi48EEENS7_ILi96EEEEEELi96ENS_6half_tEfNS_4arch4Sm80ELb0ELb1ELb1ELb1ELb1ELb1ELb1ELb1EEENS1_21CollectiveEpilogueFwdINS6_IJS8_SA_S9_EEENS6_IJNS7_ILi1EEESI_SI_EEESC_SE_Li128ELb1ELb1ELb1ELb0EEENS1_36VarlenDynamicPersistentTileSchedulerILi128ELi48ELi128ELi128ELb1ELb1ELb0ELb1ELb0ELb1EEEEEEEEEvNT_6ParamsE,(.L_x_14 - _ZN7cutlass13device_kernelIN5flash19enable_sm80_to_sm89INS1_16FlashAttnFwdSm80INS1_25CollectiveMainloopFwdSm80ILi4ELi1ELb0EN4cute5tupleIJNS5_1CILi128EEENS7_ILi48EEENS7_ILi96EEEEEELi96ENS_6half_tEfNS_4arch4Sm80ELb0ELb1ELb1ELb1ELb1ELb1ELb1ELb1EEENS1_21CollectiveEpilogueFwdINS6_IJS8_SA_S9_EEENS6_IJNS7_ILi1EEESI_SI_EEESC_SE_Li128ELb1ELb1ELb1ELb0EEENS1_36VarlenDynamicPersistentTileSchedulerILi128ELi48ELi128ELi128ELb1ELb1ELb0ELb1ELb0ELb1EEEEEEEEEvNT_6ParamsE)
        .other          _ZN7cutlass13device_kernelIN5flash19enable_sm80_to_sm89INS1_16FlashAttnFwdSm80INS1_25CollectiveMainloopFwdSm80ILi4ELi1ELb0EN4cute5tupleIJNS5_1CILi128EEENS7_ILi48EEENS7_ILi96EEEEEELi96ENS_6half_tEfNS_4arch4Sm80ELb0ELb1ELb1ELb1ELb1ELb1ELb1ELb1EEENS1_21CollectiveEpilogueFwdINS6_IJS8_SA_S9_EEENS6_IJNS7_ILi1EEESI_SI_EEESC_SE_Li128ELb1ELb1ELb1ELb0EEENS1_36VarlenDynamicPersistentTileSchedulerILi128ELi48ELi128ELi128ELb1ELb1ELb0ELb1ELb0ELb1EEEEEEEEEvNT_6ParamsE,@"STO_CUDA_ENTRY STV_DEFAULT"
_ZN7cutlass13device_kernelIN5flash19enable_sm80_to_sm89INS1_16FlashAttnFwdSm80INS1_25CollectiveMainloopFwdSm80ILi4ELi1ELb0EN4cute5tupleIJNS5_1CILi128EEENS7_ILi48EEENS7_ILi96EEEEEELi96ENS_6half_tEfNS_4arch4Sm80ELb0ELb1ELb1ELb1ELb1ELb1ELb1ELb1EEENS1_21CollectiveEpilogueFwdINS6_IJS8_SA_S9_EEENS6_IJNS7_ILi1EEESI_SI_EEESC_SE_Li128ELb1ELb1ELb1ELb0EEENS1_36VarlenDynamicPersistentTileSchedulerILi128ELi48ELi128ELi128ELb1ELb1ELb0ELb1ELb0ELb1EEEEEEEEEvNT_6ParamsE:
[----:B------:R-:W-:Y:S01]  /*0000*/  LDC R1, c[0x0][0x28] ;  /* 0x00000a00ff017b82 */ /* 0x000fe20000000800 */
[----:B------:R-:W-:Y:S05]  /*0010*/  EXIT ;  /* 0x000000000000794d */ /* 0x000fea0003800000 */
.L_x_5:
        /* <DEDUP_REMOVED lines=14> */
.L_x_14:


//--------------------- .text._ZN7cutlass13device_kernelIN5flash19enable_sm80_to_sm89INS1_16FlashAttnFwdSm80INS1_25CollectiveMainloopFwdSm80ILi4ELi1ELb0EN4cute5tupleIJNS5_1CILi128EEENS7_ILi64EEENS7_ILi96EEEEEELi96ENS_6half_tEfNS_4arch4Sm80ELb1ELb0ELb1ELb0ELb1ELb0ELb1ELb1EEENS1_21CollectiveEpilogueFwdINS6_IJS8_SA_S9_EEENS6_IJNS7_ILi1EEESI_SI_EEESC_SE_Li128ELb0ELb1ELb1ELb0EEENS1_30DynamicPersistentTileSchedulerILi128ELi128ELb1ELb1ELb0EEEEEEEEEvNT_6ParamsE --------------------------
	.section	.text._ZN7cutlass13device_kernelIN5flash19enable_sm80_to_sm89INS1_16FlashAttnFwdSm80INS1_25CollectiveMainloopFwdSm80ILi4ELi1ELb0EN4cute5tupleIJNS5_1CILi128EEENS7_ILi64EEENS7_ILi96EEEEEELi96ENS_6half_tEfNS_4arch4Sm80ELb1ELb0ELb1ELb0ELb1ELb0ELb1ELb1EEENS1_21CollectiveEpilogueFwdINS6_IJS8_SA_S9_EEENS6_IJNS7_ILi1EEESI_SI_EEESC_SE_Li128ELb0ELb1ELb1ELb0EEENS1_30DynamicPersistentTileSchedulerILi128ELi128ELb1ELb1ELb0EEEEEEEEEvNT_6ParamsE,"ax",@progbits
	.align	128
.text._ZN7cutlass13device_kernelIN5flash19enable_sm80_to_sm89INS1_16FlashAttnFwdSm80INS1_25CollectiveMainloopFwdSm80ILi4ELi1ELb0EN4cute5tupleIJNS5_1CILi128EEENS7_ILi64EEENS7_ILi96EEEEEELi96ENS_6half_tEfNS_4arch4Sm80ELb1ELb0ELb1ELb0ELb1ELb0ELb1ELb1EEENS1_21CollectiveEpilogueFwdINS6_IJS8_SA_S9_EEENS6_IJNS7_ILi1EEESI_SI_EEESC_SE_Li128ELb0ELb1ELb1ELb0EEENS1_30DynamicPersistentTileSchedulerILi128ELi128ELb1ELb1ELb0EEEEEEEEEvNT_6ParamsE:
        .type           _ZN7cutlass13device_kernelIN5flash19enable_sm80_to_sm89INS1_16FlashAttnFwdSm80INS1_25CollectiveMainloopFwdSm80ILi4ELi1ELb0EN4cute5tupleIJNS5_1CILi128EEENS7_ILi64EEENS7_ILi96EEEEEELi96ENS_6half_tEfNS_4arch4Sm80ELb1ELb0ELb1ELb0ELb1ELb0ELb1ELb1EEENS1_21CollectiveEpilogueFwdINS6_IJS8_SA_S9_EEENS6_IJNS7_ILi1EEESI_SI_EEESC_SE_Li128ELb0ELb1ELb1ELb0EEENS1_30DynamicPersistentTileSchedulerILi128ELi128ELb1ELb1ELb0EEEEEEEEEvNT_6ParamsE,@function
        .size           _ZN7cutlass13device_kernelIN5flash19enable_sm80_to_sm89INS1_16FlashAttnFwdSm80INS1_25CollectiveMainloopFwdSm80ILi4ELi1ELb0EN4cute5tupleIJNS5_1CILi128EEENS7_ILi64EEENS7_ILi96EEEEEELi96ENS_6half_tEfNS_4arch4Sm80ELb1ELb0ELb1ELb0ELb1ELb0ELb1ELb1EEENS1_21CollectiveEpilogueFwdINS6_IJS8_SA_S9_EEENS6_IJNS7_ILi1EEESI_SI_EEESC_SE_Li128ELb0ELb1ELb1ELb0EEENS1_30DynamicPersistentTileSchedulerILi128ELi128ELb1ELb1ELb0EEEEEEEEEvNT_6ParamsE,(.L_x_15 - _ZN7cutlass13device_kernelIN5flash19enable_sm80_to_sm89INS1_16FlashAttnFwdSm80INS1_25CollectiveMainloopFwdSm80ILi4ELi1ELb0EN4cute5tupleIJNS5_1CILi128EEENS7_ILi64EEENS7_ILi96EEEEEELi96ENS_6half_tEfNS_4arch4Sm80ELb1ELb0ELb1ELb0ELb1ELb0ELb1ELb1EEENS1_21CollectiveEpilogueFwdINS6_IJS8_SA_S9_EEENS6_IJNS7_ILi1EEESI_SI_EEESC_SE_Li128ELb0ELb1ELb1ELb0EEENS1_30DynamicPersistentTileSchedulerILi128ELi128ELb1ELb1ELb0EEEEEEEEEvNT_6ParamsE)
        .other          _ZN7cutlass13device_kernelIN5flash19enable_sm80_to_sm89INS1_16FlashAttnFwdSm80INS1_25CollectiveMainloopFwdSm80ILi4ELi1ELb0EN4cute5tupleIJNS5_1CILi128EEENS7_ILi64EEENS7_ILi96EEEEEELi96ENS_6half_tEfNS_4arch4Sm80ELb1ELb0ELb1ELb0ELb1ELb0ELb1ELb1EEENS1_21CollectiveEpilogueFwdINS6_IJS8_SA_S9_EEENS6_IJNS7_ILi1EEESI_SI_EEESC_SE_Li128ELb0ELb1ELb1ELb0EEENS1_30DynamicPersistentTileSchedulerILi128ELi128ELb1ELb1ELb0EEEEEEEEEvNT_6ParamsE,@"STO_CUDA_ENTRY STV_DEFAULT"
_ZN7cutlass13device_kernelIN5flash19enable_sm80_to_sm89INS1_16FlashAttnFwdSm80INS1_25CollectiveMainloopFwdSm80ILi4ELi1ELb0EN4cute5tupleIJNS5_1CILi128EEENS7_ILi64EEENS7_ILi96EEEEEELi96ENS_6half_tEfNS_4arch4Sm80ELb1ELb0ELb1ELb0ELb1ELb0ELb1ELb1EEENS1_21CollectiveEpilogueFwdINS6_IJS8_SA_S9_EEENS6_IJNS7_ILi1EEESI_SI_EEESC_SE_Li128ELb0ELb1ELb1ELb0EEENS1_30DynamicPersistentTileSchedulerILi128ELi128ELb1ELb1ELb0EEEEEEEEEvNT_6ParamsE:
[----:B------:R-:W-:Y:S01]  /*0000*/  LDC R1, c[0x0][0x28] ;  /* 0x00000a00ff017b82 */ /* 0x000fe20000000800 */
[----:B------:R-:W-:Y:S05]  /*0010*/  EXIT ;  /* 0x000000000000794d */ /* 0x000fea0003800000 */
.L_x_6:
        /* <DEDUP_REMOVED lines=14> */
.L_x_15:


//--------------------- .text._ZN7cutlass13device_kernelIN5flash19enable_sm80_to_sm89INS1_16FlashAttnFwdSm80INS1_25CollectiveMainloopFwdSm80ILi4ELi1ELb0EN4cute5tupleIJNS5_1CILi128EEENS7_ILi48EEENS7_ILi96EEEEEELi96ENS_6half_tEfNS_4arch4Sm80ELb1ELb0ELb1ELb1ELb1ELb0ELb1ELb1EEENS1_21CollectiveEpilogueFwdINS6_IJS8_SA_S9_EEENS6_IJNS7_ILi1EEESI_SI_EEESC_SE_Li128ELb1ELb1ELb1ELb0EEENS1_36VarlenDynamicPersistentTileSchedulerILi128ELi48ELi128ELi128ELb1ELb1ELb0ELb1ELb1ELb1EEEEEEEEEvNT_6ParamsE --------------------------
	.section	.text._ZN7cutlass13device_kernelIN5flash19enable_sm80_to_sm89INS1_16FlashAttnFwdSm80INS1_25CollectiveMainloopFwdSm80ILi4ELi1ELb0EN4cute5tupleIJNS5_1CILi128EEENS7_ILi48EEENS7_ILi96EEEEEELi96ENS_6half_tEfNS_4arch4Sm80ELb1ELb0ELb1ELb1ELb1ELb0ELb1ELb1EEENS1_21CollectiveEpilogueFwdINS6_IJS8_SA_S9_EEENS6_IJNS7_ILi1EEESI_SI_EEESC_SE_Li128ELb1ELb1ELb1ELb0EEENS1_36VarlenDynamicPersistentTileSchedulerILi128ELi48ELi128ELi128ELb1ELb1ELb0ELb1ELb1ELb1EEEEEEEEEvNT_6ParamsE,"ax",@progbits
	.align	128
.text._ZN7cutlass13device_kernelIN5flash19enable_sm80_to_sm89INS1_16FlashAttnFwdSm80INS1_25CollectiveMainloopFwdSm80ILi4ELi1ELb0EN4cute5tupleIJNS5_1CILi128EEENS7_ILi48EEENS7_ILi96EEEEEELi96ENS_6half_tEfNS_4arch4Sm80ELb1ELb0ELb1ELb1ELb1ELb0ELb1ELb1EEENS1_21CollectiveEpilogueFwdINS6_IJS8_SA_S9_EEENS6_IJNS7_ILi1EEESI_SI_EEESC_SE_Li128ELb1ELb1ELb1ELb0EEENS1_36VarlenDynamicPersistentTileSchedulerILi128ELi48ELi128ELi128ELb1ELb1ELb0ELb1ELb1ELb1EEEEEEEEEvNT_6ParamsE:
        .type           _ZN7cutlass13device_kernelIN5flash19enable_sm80_to_sm89INS1_16FlashAttnFwdSm80INS1_25CollectiveMainloopFwdSm80ILi4ELi1ELb0EN4cute5tupleIJNS5_1CILi128EEENS7_ILi48EEENS7_ILi96EEEEEELi96ENS_6half_tEfNS_4arch4Sm80ELb1ELb0ELb1ELb1ELb1ELb0ELb1ELb1EEENS1_21CollectiveEpilogueFwdINS6_IJS8_SA_S9_EEENS6_IJNS7_ILi1EEESI_SI_EEESC_SE_Li128ELb1ELb1ELb1ELb0EEENS1_36VarlenDynamicPersistentTileSchedulerILi128ELi48ELi128ELi128ELb1ELb1ELb0ELb1ELb1ELb1EEEEEEEEEvNT_6ParamsE,@function
        .size           _ZN7cutlass13device_kernelIN5flash19enable_sm80_to_sm89INS1_16FlashAttnFwdSm80INS1_25CollectiveMainloopFwdSm80ILi4ELi1ELb0EN4cute5tupleIJNS5_1CILi128EEENS7_ILi48EEENS7_ILi96EEEEEELi96ENS_6half_tEfNS_4arch4Sm80ELb1ELb0ELb1ELb1ELb1ELb0ELb1ELb1EEENS1_21CollectiveEpilogueFwdINS6_IJS8_SA_S9_EEENS6_IJNS7_ILi1EEESI_SI_EEESC_SE_Li128ELb1ELb1ELb1ELb0EEENS1_36VarlenDynamicPersistentTileSchedulerILi128ELi48ELi128ELi128ELb1ELb1ELb0ELb1ELb1ELb1EEEEEEEEEvNT_6ParamsE,(.L_x_16 - _ZN7cutlass13device_kernelIN5flash19enable_sm80_to_sm89INS1_16FlashAttnFwdSm80INS1_25CollectiveMainloopFwdSm80ILi4ELi1ELb0EN4cute5tupleIJNS5_1CILi128EEENS7_ILi48EEENS7_ILi96EEEEEELi96ENS_6half_tEfNS_4arch4Sm80ELb1ELb0ELb1ELb1ELb1ELb0ELb1ELb1EEENS1_21CollectiveEpilogueFwdINS6_IJS8_SA_S9_EEENS6_IJNS7_ILi1EEESI_SI_EEESC_SE_Li128ELb1ELb1ELb1ELb0EEENS1_36VarlenDynamicPersistentTileSchedulerILi128ELi48ELi128ELi128ELb1ELb1ELb0ELb1ELb1ELb1EEEEEEEEEvNT_6ParamsE)
        .other          _ZN7cutlass13device_kernelIN5flash19enable_sm80_to_sm89INS1_16FlashAttnFwdSm80INS1_25CollectiveMainloopFwdSm80ILi4ELi1ELb0EN4cute5tupleIJNS5_1CILi128EEENS7_ILi48EEENS7_ILi96EEEEEELi96ENS_6half_tEfNS_4arch4Sm80ELb1ELb0ELb1ELb1ELb1ELb0ELb1ELb1EEENS1_21CollectiveEpilogueFwdINS6_IJS8_SA_S9_EEENS6_IJNS7_ILi1EEESI_SI_EEESC_SE_Li128ELb1ELb1ELb1ELb0EEENS1_36VarlenDynamicPersistentTileSchedulerILi128ELi48ELi128ELi128ELb1ELb1ELb0ELb1ELb1ELb1EEEEEEEEEvNT_6ParamsE,@"STO_CUDA_ENTRY STV_DEFAULT"
_ZN7cutlass13device_kernelIN5flash19enable_sm80_to_sm89INS1_16FlashAttnFwdSm80INS1_25CollectiveMainloopFwdSm80ILi4ELi1ELb0EN4cute5tupleIJNS5_1CILi128EEENS7_ILi48EEENS7_ILi96EEEEEELi96ENS_6half_tEfNS_4arch4Sm80ELb1ELb0ELb1ELb1ELb1ELb0ELb1ELb1EEENS1_21CollectiveEpilogueFwdINS6_IJS8_SA_S9_EEENS6_IJNS7_ILi1EEESI_SI_EEESC_SE_Li128ELb1ELb1ELb1ELb0EEENS1_36VarlenDynamicPersistentTileSchedulerILi128ELi48ELi128ELi128ELb1ELb1ELb0ELb1ELb1ELb1EEEEEEEEEvNT_6ParamsE:
[----:B------:R-:W-:Y:S01]  /*0000*/  LDC R1, c[0x0][0x28] ;  /* 0x00000a00ff017b82 */ /* 0x000fe20000000800 */
[----:B------:R-:W-:Y:S05]  /*0010*/  EXIT ;  /* 0x000000000000794d */ /* 0x000fea0003800000 */
.L_x_7:
        /* <DEDUP_REMOVED lines=14> */
.L_x_16:


//--------------------- .text._ZN7cutlass13device_kernelIN5flash19enable_sm80_to_sm89INS1_16FlashAttnFwdSm80INS1_25CollectiveMainloopFwdSm80ILi4ELi1ELb0EN4cute5tupleIJNS5_1CILi128EEENS7_ILi48EEENS7_ILi96EEEEEELi96ENS_6half_tEfNS_4arch4Sm80ELb1ELb0ELb1ELb1ELb1ELb1ELb1ELb1EEENS1_21CollectiveEpilogueFwdINS6_IJS8_SA_S9_EEENS6_IJNS7_ILi1EEESI_SI_EEESC_SE_Li128ELb1ELb1ELb1ELb0EEENS1_36VarlenDynamicPersistentTileSchedulerILi128ELi48ELi128ELi128ELb1ELb1ELb0ELb1ELb1ELb1EEEEEEEEEvNT_6ParamsE --------------------------
	.section	.text._ZN7cutlass13device_kernelIN5flash19enable_sm80_to_sm89INS1_16FlashAttnFwdSm80INS1_25CollectiveMainloopFwdSm80ILi4ELi1ELb0EN4cute5tupleIJNS5_1CILi128EEENS7_ILi48EEENS7_ILi96EEEEEELi96ENS_6half_tEfNS_4arch4Sm80ELb1ELb0ELb1ELb1ELb1ELb1ELb1ELb1EEENS1_21CollectiveEpilogueFwdINS6_IJS8_SA_S9_EEENS6_IJNS7_ILi1EEESI_SI_EEESC_SE_Li128ELb1ELb1ELb1ELb0EEENS1_36VarlenDynamicPersistentTileSchedulerILi128ELi48ELi128ELi128ELb1ELb1ELb0ELb1ELb1ELb1EEEEEEEEEvNT_6ParamsE,"ax",@progbits
	.align	128
.text._ZN7cutlass13device_kernelIN5flash19enable_sm80_to_sm89INS1_16FlashAttnFwdSm80INS1_25CollectiveMainloopFwdSm80ILi4ELi1ELb0EN4cute5tupleIJNS5_1CILi128EEENS7_ILi48EEENS7_ILi96EEEEEELi96ENS_6half_tEfNS_4arch4Sm80ELb1ELb0ELb1ELb1ELb1ELb1ELb1ELb1EEENS1_21CollectiveEpilogueFwdINS6_IJS8_SA_S9_EEENS6_IJNS7_ILi1EEESI_SI_EEESC_SE_Li128ELb1ELb1ELb1ELb0EEENS1_36VarlenDynamicPersistentTileSchedulerILi128ELi48ELi128ELi128ELb1ELb1ELb0ELb1ELb1ELb1EEEEEEEEEvNT_6ParamsE:
        .type           _ZN7cutlass13device_kernelIN5flash19enable_sm80_to_sm89INS1_16FlashAttnFwdSm80INS1_25CollectiveMainloopFwdSm80ILi4ELi1ELb0EN4cute5tupleIJNS5_1CILi128EEENS7_ILi48EEENS7_ILi96EEEEEELi96ENS_6half_tEfNS_4arch4Sm80ELb1ELb0ELb1ELb1ELb1ELb1ELb1ELb1EEENS1_21CollectiveEpilogueFwdINS6_IJS8_SA_S9_EEENS6_IJNS7_ILi1EEESI_SI_EEESC_SE_Li128ELb1ELb1ELb1ELb0EEENS1_36VarlenDynamicPersistentTileSchedulerILi128ELi48ELi128ELi128ELb1ELb1ELb0ELb1ELb1ELb1EEEEEEEEEvNT_6ParamsE,@function
        .size           _ZN7cutlass13device_kernelIN5flash19enable_sm80_to_sm89INS1_16FlashAttnFwdSm80INS1_25CollectiveMainloopFwdSm80ILi4ELi1ELb0EN4cute5tupleIJNS5_1CILi128EEENS7_ILi48EEENS7_ILi96EEEEEELi96ENS_6half_tEfNS_4arch4Sm80ELb1ELb0ELb1ELb1ELb1ELb1ELb1ELb1EEENS1_21CollectiveEpilogueFwdINS6_IJS8_SA_S9_EEENS6_IJNS7_ILi1EEESI_SI_EEESC_SE_Li128ELb1ELb1ELb1ELb0EEENS1_36VarlenDynamicPersistentTileSchedulerILi128ELi48ELi128ELi128ELb1ELb1ELb0ELb1ELb1ELb1EEEEEEEEEvNT_6ParamsE,(.L_x_17 - _ZN7cutlass13device_kernelIN5flash19enable_sm80_to_sm89INS1_16FlashAttnFwdSm80INS1_25CollectiveMainloopFwdSm80ILi4ELi1ELb0EN4cute5tupleIJNS5_1CILi128EEENS7_ILi48EEENS7_ILi96EEEEEELi96ENS_6half_tEfNS_4arch4Sm80ELb1ELb0ELb1ELb1ELb1ELb1ELb1ELb1EEENS1_21CollectiveEpilogueFwdINS6_IJS8_SA_S9_EEENS6_IJNS7_ILi1EEESI_SI_EEESC_SE_Li128ELb1ELb1ELb1ELb0EEENS1_36VarlenDynamicPersistentTileSchedulerILi128ELi48ELi128ELi128ELb1ELb1ELb0ELb1ELb1ELb1EEEEEEEEEvNT_6ParamsE)
        .other          _ZN7cutlass13device_kernelIN5flash19enable_sm80_to_sm89INS1_16FlashAttnFwdSm80INS1_25CollectiveMainloopFwdSm80ILi4ELi1ELb0EN4cute5tupleIJNS5_1CILi128EEENS7_ILi48EEENS7_ILi96EEEEEELi96ENS_6half_tEfNS_4arch4Sm80ELb1ELb0ELb1ELb1ELb1ELb1ELb1ELb1EEENS1_21CollectiveEpilogueFwdINS6_IJS8_SA_S9_EEENS6_IJNS7_ILi1EEESI_SI_EEESC_SE_Li128ELb1ELb1ELb1ELb0EEENS1_36VarlenDynamicPersistentTileSchedulerILi128ELi48ELi128ELi128ELb1ELb1ELb0ELb1ELb1ELb1EEEEEEEEEvNT_6ParamsE,@"STO_CUDA_ENTRY STV_DEFAULT"
_ZN7cutlass13device_kernelIN5flash19enable_sm80_to_sm89INS1_16FlashAttnFwdSm80INS1_25CollectiveMainloopFwdSm80ILi4ELi1ELb0EN4cute5tupleIJNS5_1CILi128EEENS7_ILi48EEENS7_ILi96EEEEEELi96ENS_6half_tEfNS_4arch4Sm80ELb1ELb0ELb1ELb1ELb1ELb1ELb1ELb1EEENS1_21CollectiveEpilogueFwdINS6_IJS8_SA_S9_EEENS6_IJNS7_ILi1EEESI_SI_EEESC_SE_Li128ELb1ELb1ELb1ELb0EEENS1_36VarlenDynamicPersistentTileSchedulerILi128ELi48ELi128ELi128ELb1ELb1ELb0ELb1ELb1ELb1EEEEEEEEEvNT_6ParamsE:
[----:B------:R-:W-:Y:S01]  /*0000*/  LDC R1, c[0x0][0x28] ;  /* 0x00000a00ff017b82 */ /* 0x000fe20000000800 */
[----:B------:R-:W-:Y:S05]  /*0010*/  EXIT ;  /* 0x000000000000794d */ /* 0x000fea0003800000 */
.L_x_8:
        /* <DEDUP_REMOVED lines=14> */
.L_x_17:


//--------------------- .nv.shared.reserved.0     --------------------------
	.section	.nv.shared.reserved.0,"aw",@nobits
	.weak		__nv_reservedSMEM_offset_0_alias
	.size		__nv_reservedSMEM_offset_0_alias, 0, 0
	.other		__nv_reservedSMEM_offset_0_alias,@"STO_CUDA_RESERVED_SHARED STV_DEFAULT"
__nv_reservedSMEM_offset_0_alias:
	.zero		0


//--------------------- .nv.global                --------------------------
	.section	.nv.global,"aw",@nobits
.nv.global:
	.type		_ZN85_INTERNAL_b78af6b4_49_flash_fwd_hdim96_fp16_paged_split_softcap_sm80_cu_c784774a_39234cute1_E,@object
	.size		_ZN85_INTERNAL_b78af6b4_49_flash_fwd_hdim96_fp16_paged_split_softcap_sm80_cu_c784774a_39234cute1_E,(_ZN85_INTERNAL_b78af6b4_49_flash_fwd_hdim96_fp16_paged_split_softcap_sm80_cu_c784774a_39234cuda3std3__45__cpo6cbeginE - _ZN85_INTERNAL_b78af6b4_49_flash_fwd_hdim96_fp16_paged_split_softcap_sm80_cu_c784774a_39234cute1_E)
_ZN85_INTERNAL_b78af6b4_49_flash_fwd_hdim96_fp16_paged_split_softcap_sm80_cu_c784774a_39234cute1_E:
	.zero		1
	.type		_ZN85_INTERNAL_b78af6b4_49_flash_fwd_hdim96_fp16_paged_split_softcap_sm80_cu_c784774a_39234cuda3std3__45__cpo6cbeginE,@object
	.size		_ZN85_INTERNAL_b78af6b4_49_flash_fwd_hdim96_fp16_paged_split_softcap_sm80_cu_c784774a_39234cuda3std3__45__cpo6cbeginE,(_ZN85_INTERNAL_b78af6b4_49_flash_fwd_hdim96_fp16_paged_split_softcap_sm80_cu_c784774a_39234cuda3std3__48in_placeE - _ZN85_INTERNAL_b78af6b4_49_flash_fwd_hdim96_fp16_paged_split_softcap_sm80_cu_c784774a_39234cuda3std3__45__cpo6cbeginE)
_ZN85_INTERNAL_b78af6b4_49_flash_fwd_hdim96_fp16_paged_split_softcap_sm80_cu_c784774a_39234cuda3std3__45__cpo6cbeginE:
	.zero		1
	.type		_ZN85_INTERNAL_b78af6b4_49_flash_fwd_hdim96_fp16_paged_split_softcap_sm80_cu_c784774a_39234cuda3std3__48in_placeE,@object
	.size		_ZN85_INTERNAL_b78af6b4_49_flash_fwd_hdim96_fp16_paged_split_softcap_sm80_cu_c784774a_39234cuda3std3__48in_placeE,(_ZN85_INTERNAL_b78af6b4_49_flash_fwd_hdim96_fp16_paged_split_softcap_sm80_cu_c784774a_39234cuda3std6ranges3__45__cpo9iter_moveE - _ZN85_INTERNAL_b78af6b4_49_flash_fwd_hdim96_fp16_paged_split_softcap_sm80_cu_c784774a_39234cuda3std3__48in_placeE)
_ZN85_INTERNAL_b78af6b4_49_flash_fwd_hdim96_fp16_paged_split_softcap_sm80_cu_c784774a_39234cuda3std3__48in_placeE:
	.zero		1
	.type		_ZN85_INTERNAL_b78af6b4_49_flash_fwd_hdim96_fp16_paged_split_softcap_sm80_cu_c784774a_39234cuda3std6ranges3__45__cpo9iter_moveE,@object
	.size		_ZN85_INTERNAL_b78af6b4_49_flash_fwd_hdim96_fp16_paged_split_softcap_sm80_cu_c784774a_39234cuda3std6ranges3__45__cpo9iter_moveE,(_ZN85_INTERNAL_b78af6b4_49_flash_fwd_hdim96_fp16_paged_split_softcap_sm80_cu_c784774a_39234cuda3std3__45__cpo5beginE - _ZN85_INTERNAL_b78af6b4_49_flash_fwd_hdim96_fp16_paged_split_softcap_sm80_cu_c784774a_39234cuda3std6ranges3__45__cpo9iter_moveE)
_ZN85_INTERNAL_b78af6b4_49_flash_fwd_hdim96_fp16_paged_split_softcap_sm80_cu_c784774a_39234cuda3std6ranges3__45__cpo9iter_moveE:
	.zero		1
	.type		_ZN85_INTERNAL_b78af6b4_49_flash_fwd_hdim96_fp16_paged_split_softcap_sm80_cu_c784774a_39234cuda3std3__45__cpo5beginE,@object
	.size		_ZN85_INTERNAL_b78af6b4_49_flash_fwd_hdim96_fp16_paged_split_softcap_sm80_cu_c784774a_39234cuda3std3__45__cpo5beginE,(_ZN85_INTERNAL_b78af6b4_49_flash_fwd_hdim96_fp16_paged_split_softcap_sm80_cu_c784774a_39234cuda3std3__487_GLOBAL__N__b78af6b4_49_flash_fwd_hdim96_fp16_paged_split_softcap_sm80_cu_c784774a_39236ignoreE - _ZN85_INTERNAL_b78af6b4_49_flash_fwd_hdim96_fp16_paged_split_softcap_sm80_cu_c784774a_39234cuda3std3__45__cpo5beginE)
_ZN85_INTERNAL_b78af6b4_49_flash_fwd_hdim96_fp16_paged_split_softcap_sm80_cu_c784774a_39234cuda3std3__45__cpo5beginE:
	.zero		1
	.type		_ZN85_INTERNAL_b78af6b4_49_flash_fwd_hdim96_fp16_paged_split_softcap_sm80_cu_c784774a_39234cuda3std3__487_GLOBAL__N__b78af6b4_49_flash_fwd_hdim96_fp16_paged_split_softcap_sm80_cu_c784774a_39236ignoreE,@object
	.size		_ZN85_INTERNAL_b78af6b4_49_flash_fwd_hdim96_fp16_paged_split_softcap_sm80_cu_c784774a_39234cuda3std3__487_GLOBAL__N__b78af6b4_49_flash_fwd_hdim96_fp16_paged_split_softcap_sm80_cu_c784774a_39236ignoreE,(_ZN85_INTERNAL_b78af6b4_49_flash_fwd_hdim96_fp16_paged_split_softcap_sm80_cu_c784774a_39234cute7productE - _ZN85_INTERNAL_b78af6b4_49_flash_fwd_hdim96_fp16_paged_split_softcap_sm80_cu_c784774a_39234cuda3std3__487_GLOBAL__N__b78af6b4_49_flash_fwd_hdim96_fp16_paged_split_softcap_sm80_cu_c784774a_39236ignoreE)
_ZN85_INTERNAL_b78af6b4_49_flash_fwd_hdim96_fp16_paged_split_softcap_sm80_cu_c784774a_39234cuda3std3__487_GLOBAL__N__b78af6b4_49_flash_fwd_hdim96_fp16_paged_split_softcap_sm80_cu_c784774a_39236ignoreE:
	.zero		1
	.type		_ZN85_INTERNAL_b78af6b4_49_flash_fwd_hdim96_fp16_paged_split_softcap_sm80_cu_c784774a_39234cute7productE,@object
	.size		_ZN85_INTERNAL_b78af6b4_49_flash_fwd_hdim96_fp16_paged_split_softcap_sm80_cu_c784774a_39234cute7productE,(_ZN85_INTERNAL_b78af6b4_49_flash_fwd_hdim96_fp16_paged_split_softcap_sm80_cu_c784774a_39234cuda3std3__45__cpo3endE - _ZN85_INTERNAL_b78af6b4_49_flash_fwd_hdim96_fp16_paged_split_softcap_sm80_cu_c784774a_39234cute7productE)
_ZN85_INTERNAL_b78af6b4_49_flash_fwd_hdim96_fp16_paged_split_softcap_sm80_cu_c784774a_39234cute7productE:
	.zero		1
	.type		_ZN85_INTERNAL_b78af6b4_49_flash_fwd_hdim96_fp16_paged_split_softcap_sm80_cu_c784774a_39234cuda3std3__45__cpo3endE,@object
	.size		_ZN85_INTERNAL_b78af6b4_49_flash_fwd_hdim96_fp16_paged_split_softcap_sm80_cu_c784774a_39234cuda3std3__45__cpo3endE,(_ZN85_INTERNAL_b78af6b4_49_flash_fwd_hdim96_fp16_paged_split_softcap_sm80_cu_c784774a_39234cuda3std3__419piecewise_constructE - _ZN85_INTERNAL_b78af6b4_49_flash_fwd_hdim96_fp16_paged_split_softcap_sm80_cu_c784774a_39234cuda3std3__45__cpo3endE)
_ZN85_INTERNAL_b78af6b4_49_flash_fwd_hdim96_fp16_paged_split_softcap_sm80_cu_c784774a_39234cuda3std3__45__cpo3endE:
	.zero		1
	.type		_ZN85_INTERNAL_b78af6b4_49_flash_fwd_hdim96_fp16_paged_split_softcap_sm80_cu_c784774a_39234cuda3std3__419piecewise_constructE,@object
	.size		_ZN85_INTERNAL_b78af6b4_49_flash_fwd_hdim96_fp16_paged_split_softcap_sm80_cu_c784774a_39234cuda3std3__419piecewise_constructE,(_ZN85_INTERNAL_b78af6b4_49_flash_fwd_hdim96_fp16_paged_split_softcap_sm80_cu_c784774a_39234cuda3std3__45__cpo4cendE - _ZN85_INTERNAL_b78af6b4_49_flash_fwd_hdim96_fp16_paged_split_softcap_sm80_cu_c784774a_39234cuda3std3__419piecewise_constructE)
_ZN85_INTERNAL_b78af6b4_49_flash_fwd_hdim96_fp16_paged_split_softcap_sm80_cu_c784774a_39234cuda3std3__419piecewise_constructE:
	.zero		1
	.type		_ZN85_INTERNAL_b78af6b4_49_flash_fwd_hdim96_fp16_paged_split_softcap_sm80_cu_c784774a_39234cuda3std3__45__cpo4cendE,@object
	.size		_ZN85_INTERNAL_b78af6b4_49_flash_fwd_hdim96_fp16_paged_split_softcap_sm80_cu_c784774a_39234cuda3std3__45__cpo4cendE,(_ZN85_INTERNAL_b78af6b4_49_flash_fwd_hdim96_fp16_paged_split_softcap_sm80_cu_c784774a_39234cuda3std6ranges3__45__cpo4swapE - _ZN85_INTERNAL_b78af6b4_49_flash_fwd_hdim96_fp16_paged_split_softcap_sm80_cu_c784774a_39234cuda3std3__45__cpo4cendE)
_ZN85_INTERNAL_b78af6b4_49_flash_fwd_hdim96_fp16_paged_split_softcap_sm80_cu_c784774a_39234cuda3std3__45__cpo4cendE:
	.zero		1
	.type		_ZN85_INTERNAL_b78af6b4_49_flash_fwd_hdim96_fp16_paged_split_softcap_sm80_cu_c784774a_39234cuda3std6ranges3__45__cpo4swapE,@object
	.size		_ZN85_INTERNAL_b78af6b4_49_flash_fwd_hdim96_fp16_paged_split_softcap_sm80_cu_c784774a_39234cuda3std6ranges3__45__cpo4swapE,(.L_7 - _ZN85_INTERNAL_b78af6b4_49_flash_fwd_hdim96_fp16_paged_split_softcap_sm80_cu_c784774a_39234cuda3std6ranges3__45__cpo4swapE)
_ZN85_INTERNAL_b78af6b4_49_flash_fwd_hdim96_fp16_paged_split_softcap_sm80_cu_c784774a_39234cuda3std6ranges3__45__cpo4swapE:
	.zero		1
.L_7:


//--------------------- .nv.constant0._ZN7cutlass13device_kernelIN5flash19enable_sm80_to_sm89INS1_16FlashAttnFwdSm80INS1_25CollectiveMainloopFwdSm80ILi4ELi1ELb0EN4cute5tupleIJNS5_1CILi128EEENS7_ILi64EEENS7_ILi96EEEEEELi96ENS_6half_tEfNS_4arch4Sm80ELb0ELb0ELb1ELb0ELb1ELb0ELb1ELb1EEENS1_21CollectiveEpilogueFwdINS6_IJS8_SA_S9_EEENS6_IJNS7_ILi1EEESI_SI_EEESC_SE_Li128ELb0ELb1ELb1ELb0EEENS1_19SingleTileSchedulerILb0ELb1ELb1ELi128EEEEEEEEEvNT_6ParamsE --------------------------
	.section	.nv.constant0._ZN7cutlass13device_kernelIN5flash19enable_sm80_to_sm89INS1_16FlashAttnFwdSm80INS1_25CollectiveMainloopFwdSm80ILi4ELi1ELb0EN4cute5tupleIJNS5_1CILi128EEENS7_ILi64EEENS7_ILi96EEEEEELi96ENS_6half_tEfNS_4arch4Sm80ELb0ELb0ELb1ELb0ELb1ELb0ELb1ELb1EEENS1_21CollectiveEpilogueFwdINS6_IJS8_SA_S9_EEENS6_IJNS7_ILi1EEESI_SI_EEESC_SE_Li128ELb0ELb1ELb1ELb0EEENS1_19SingleTileSchedulerILb0ELb1ELb1ELi128EEEEEEEEEvNT_6ParamsE,"a",@progbits
	.sectionflags	@""
	.align	4
.nv.constant0._ZN7cutlass13device_kernelIN5flash19enable_sm80_to_sm89INS1_16FlashAttnFwdSm80INS1_25CollectiveMainloopFwdSm80ILi4ELi1ELb0EN4cute5tupleIJNS5_1CILi128EEENS7_ILi64EEENS7_ILi96EEEEEELi96ENS_6half_tEfNS_4arch4Sm80ELb0ELb0ELb1ELb0ELb1ELb0ELb1ELb1EEENS1_21CollectiveEpilogueFwdINS6_IJS8_SA_S9_EEENS6_IJNS7_ILi1EEESI_SI_EEESC_SE_Li128ELb0ELb1ELb1ELb0EEENS1_19SingleTileSchedulerILb0ELb1ELb1ELi128EEEEEEEEEvNT_6ParamsE:
	.zero		1576


//--------------------- .nv.constant0._ZN7cutlass13device_kernelIN5flash19enable_sm80_to_sm89INS1_16FlashAttnFwdSm80INS1_25CollectiveMainloopFwdSm80ILi4ELi1ELb0EN4cute5tupleIJNS5_1CILi128EEENS7_ILi48EEENS7_ILi96EEEEEELi96ENS_6half_tEfNS_4arch4Sm80ELb0ELb0ELb1ELb1ELb1ELb0ELb1ELb1EEENS1_21CollectiveEpilogueFwdINS6_IJS8_SA_S9_EEENS6_IJNS7_ILi1EEESI_SI_EEESC_SE_Li128ELb1ELb1ELb1ELb0EEENS1_36VarlenDynamicPersistentTileSchedulerILi128ELi48ELi128ELi128ELb1ELb1ELb0ELb0ELb1ELb1EEEEEEEEEvNT_6ParamsE --------------------------
	.section	.nv.constant0._ZN7cutlass13device_kernelIN5flash19enable_sm80_to_sm89INS1_16FlashAttnFwdSm80INS1_25CollectiveMainloopFwdSm80ILi4ELi1ELb0EN4cute5tupleIJNS5_1CILi128EEENS7_ILi48EEENS7_ILi96EEEEEELi96ENS_6half_tEfNS_4arch4Sm80ELb0ELb0ELb1ELb1ELb1ELb0ELb1ELb1EEENS1_21CollectiveEpilogueFwdINS6_IJS8_SA_S9_EEENS6_IJNS7_ILi1EEESI_SI_EEESC_SE_Li128ELb1ELb1ELb1ELb0EEENS1_36VarlenDynamicPersistentTileSchedulerILi128ELi48ELi128ELi128ELb1ELb1ELb0ELb0ELb1ELb1EEEEEEEEEvNT_6ParamsE,"a",@progbits
	.sectionflags	@""
	.align	4
.nv.constant0._ZN7cutlass13device_kernelIN5flash19enable_sm80_to_sm89INS1_16FlashAttnFwdSm80INS1_25CollectiveMainloopFwdSm80ILi4ELi1ELb0EN4cute5tupleIJNS5_1CILi128EEENS7_ILi48EEENS7_ILi96EEEEEELi96ENS_6half_tEfNS_4arch4Sm80ELb0ELb0ELb1ELb1ELb1ELb0ELb1ELb1EEENS1_21CollectiveEpilogueFwdINS6_IJS8_SA_S9_EEENS6_IJNS7_ILi1EEESI_SI_EEESC_SE_Li128ELb1ELb1ELb1ELb0EEENS1_36VarlenDynamicPersistentTileSchedulerILi128ELi48ELi128ELi128ELb1ELb1ELb0ELb0ELb1ELb1EEEEEEEEEvNT_6ParamsE:
	.zero		1608


//--------------------- .nv.constant0._ZN7cutlass13device_kernelIN5flash19enable_sm80_to_sm89INS1_16FlashAttnFwdSm80INS1_25CollectiveMainloopFwdSm80ILi4ELi1ELb0EN4cute5tupleIJNS5_1CILi128EEENS7_ILi48EEENS7_ILi96EEEEEELi96ENS_6half_tEfNS_4arch4Sm80ELb0ELb0ELb1ELb1ELb1ELb1ELb1ELb1EEENS1_21CollectiveEpilogueFwdINS6_IJS8_SA_S9_EEENS6_IJNS7_ILi1EEESI_SI_EEESC_SE_Li128ELb1ELb1ELb1ELb0EEENS1_36VarlenDynamicPersistentTileSchedulerILi128ELi48ELi128ELi128ELb1ELb1ELb0ELb0ELb1ELb1EEEEEEEEEvNT_6ParamsE --------------------------
	.section	.nv.constant0._ZN7cutlass13device_kernelIN5flash19enable_sm80_to_sm89INS1_16FlashAttnFwdSm80INS1_25CollectiveMainloopFwdSm80ILi4ELi1ELb0EN4cute5tupleIJNS5_1CILi128EEENS7_ILi48EEENS7_ILi96EEEEEELi96ENS_6half_tEfNS_4arch4Sm80ELb0ELb0ELb1ELb1ELb1ELb1ELb1ELb1EEENS1_21CollectiveEpilogueFwdINS6_IJS8_SA_S9_EEENS6_IJNS7_ILi1EEESI_SI_EEESC_SE_Li128ELb1ELb1ELb1ELb0EEENS1_36VarlenDynamicPersistentTileSchedulerILi128ELi48ELi128ELi128ELb1ELb1ELb0ELb0ELb1ELb1EEEEEEEEEvNT_6ParamsE,"a",@progbits
	.sectionflags	@""
	.align	4
.nv.constant0._ZN7cutlass13device_kernelIN5flash19enable_sm80_to_sm89INS1_16FlashAttnFwdSm80INS1_25CollectiveMainloopFwdSm80ILi4ELi1ELb0EN4cute5tupleIJNS5_1CILi128EEENS7_ILi48EEENS7_ILi96EEEEEELi96ENS_6half_tEfNS_4arch4Sm80ELb0ELb0ELb1ELb1ELb1ELb1ELb1ELb1EEENS1_21CollectiveEpilogueFwdINS6_IJS8_SA_S9_EEENS6_IJNS7_ILi1EEESI_SI_EEESC_SE_Li128ELb1ELb1ELb1ELb0EEENS1_36VarlenDynamicPersistentTileSchedulerILi128ELi48ELi128ELi128ELb1ELb1ELb0ELb0ELb1ELb1EEEEEEEEEvNT_6ParamsE:
	.zero		1608


//--------------------- .nv.constant0._ZN7cutlass13device_kernelIN5flash19enable_sm80_to_sm89INS1_16FlashAttnFwdSm80INS1_25CollectiveMainloopFwdSm80ILi4ELi1ELb0EN4cute5tupleIJNS5_1CILi128EEENS7_ILi48EEENS7_ILi96EEEEEELi96ENS_6half_tEfNS_4arch4Sm80ELb0ELb1ELb1ELb0ELb1ELb0ELb1ELb1EEENS1_21CollectiveEpilogueFwdINS6_IJS8_SA_S9_EEENS6_IJNS7_ILi1EEESI_SI_EEESC_SE_Li128ELb0ELb1ELb1ELb0EEENS1_19SingleTileSchedulerILb0ELb1ELb1ELi128EEEEEEEEEvNT_6ParamsE --------------------------
	.section	.nv.constant0._ZN7cutlass13device_kernelIN5flash19enable_sm80_to_sm89INS1_16FlashAttnFwdSm80INS1_25CollectiveMainloopFwdSm80ILi4ELi1ELb0EN4cute5tupleIJNS5_1CILi128EEENS7_ILi48EEENS7_ILi96EEEEEELi96ENS_6half_tEfNS_4arch4Sm80ELb0ELb1ELb1ELb0ELb1ELb0ELb1ELb1EEENS1_21CollectiveEpilogueFwdINS6_IJS8_SA_S9_EEENS6_IJNS7_ILi1EEESI_SI_EEESC_SE_Li128ELb0ELb1ELb1ELb0EEENS1_19SingleTileSchedulerILb0ELb1ELb1ELi128EEEEEEEEEvNT_6ParamsE,"a",@progbits
	.sectionflags	@""
	.align	4
.nv.constant0._ZN7cutlass13device_kernelIN5flash19enable_sm80_to_sm89INS1_16FlashAttnFwdSm80INS1_25CollectiveMainloopFwdSm80ILi4ELi1ELb0EN4cute5tupleIJNS5_1CILi128EEENS7_ILi48EEENS7_ILi96EEEEEELi96ENS_6half_tEfNS_4arch4Sm80ELb0ELb1ELb1ELb0ELb1ELb0ELb1ELb1EEENS1_21CollectiveEpilogueFwdINS6_IJS8_SA_S9_EEENS6_IJNS7_ILi1EEESI_SI_EEESC_SE_Li128ELb0ELb1ELb1ELb0EEENS1_19SingleTileSchedulerILb0ELb1ELb1ELi128EEEEEEEEEvNT_6ParamsE:
	.zero		1576


//--------------------- .nv.constant0._ZN7cutlass13device_kernelIN5flash19enable_sm80_to_sm89INS1_16FlashAttnFwdSm80INS1_25CollectiveMainloopFwdSm80ILi4ELi1ELb0EN4cute5tupleIJNS5_1CILi128EEENS7_ILi48EEENS7_ILi96EEEEEELi96ENS_6half_tEfNS_4arch4Sm80ELb0ELb1ELb1ELb1ELb1ELb0ELb1ELb1EEENS1_21CollectiveEpilogueFwdINS6_IJS8_SA_S9_EEENS6_IJNS7_ILi1EEESI_SI_EEESC_SE_Li128ELb1ELb1ELb1ELb0EEENS1_36VarlenDynamicPersistentTileSchedulerILi128ELi48ELi128ELi128ELb1ELb1ELb0ELb1ELb0ELb1EEEEEEEEEvNT_6ParamsE --------------------------
	.section	.nv.constant0._ZN7cutlass13device_kernelIN5flash19enable_sm80_to_sm89INS1_16FlashAttnFwdSm80INS1_25CollectiveMainloopFwdSm80ILi4ELi1ELb0EN4cute5tupleIJNS5_1CILi128EEENS7_ILi48EEENS7_ILi96EEEEEELi96ENS_6half_tEfNS_4arch4Sm80ELb0ELb1ELb1ELb1ELb1ELb0ELb1ELb1EEENS1_21CollectiveEpilogueFwdINS6_IJS8_SA_S9_EEENS6_IJNS7_ILi1EEESI_SI_EEESC_SE_Li128ELb1ELb1ELb1ELb0EEENS1_36VarlenDynamicPersistentTileSchedulerILi128ELi48ELi128ELi128ELb1ELb1ELb0ELb1ELb0ELb1EEEEEEEEEvNT_6ParamsE,"a",@progbits
	.sectionflags	@""
	.align	4
.nv.constant0._ZN7cutlass13device_kernelIN5flash19enable_sm80_to_sm89INS1_16FlashAttnFwdSm80INS1_25CollectiveMainloopFwdSm80ILi4ELi1ELb0EN4cute5tupleIJNS5_1CILi128EEENS7_ILi48EEENS7_ILi96EEEEEELi96ENS_6half_tEfNS_4arch4Sm80ELb0ELb1ELb1ELb1ELb1ELb0ELb1ELb1EEENS1_21CollectiveEpilogueFwdINS6_IJS8_SA_S9_EEENS6_IJNS7_ILi1EEESI_SI_EEESC_SE_Li128ELb1ELb1ELb1ELb0EEENS1_36VarlenDynamicPersistentTileSchedulerILi128ELi48ELi128ELi128ELb1ELb1ELb0ELb1ELb0ELb1EEEEEEEEEvNT_6ParamsE:
	.zero		1608


//--------------------- .nv.constant0._ZN7cutlass13device_kernelIN5flash19enable_sm80_to_sm89INS1_16FlashAttnFwdSm80INS1_25CollectiveMainloopFwdSm80ILi4ELi1ELb0EN4cute5tupleIJNS5_1CILi128EEENS7_ILi48EEENS7_ILi96EEEEEELi96ENS_6half_tEfNS_4arch4Sm80ELb0ELb1ELb1ELb1ELb1ELb1ELb1ELb1EEENS1_21CollectiveEpilogueFwdINS6_IJS8_SA_S9_EEENS6_IJNS7_ILi1EEESI_SI_EEESC_SE_Li128ELb1ELb1ELb1ELb0EEENS1_36VarlenDynamicPersistentTileSchedulerILi128ELi48ELi128ELi128ELb1ELb1ELb0ELb1ELb0ELb1EEEEEEEEEvNT_6ParamsE --------------------------
	.section	.nv.constant0._ZN7cutlass13device_kernelIN5flash19enable_sm80_to_sm89INS1_16FlashAttnFwdSm80INS1_25CollectiveMainloopFwdSm80ILi4ELi1ELb0EN4cute5tupleIJNS5_1CILi128EEENS7_ILi48EEENS7_ILi96EEEEEELi96ENS_6half_tEfNS_4arch4Sm80ELb0ELb1ELb1ELb1ELb1ELb1ELb1ELb1EEENS1_21CollectiveEpilogueFwdINS6_IJS8_SA_S9_EEENS6_IJNS7_ILi1EEESI_SI_EEESC_SE_Li128ELb1ELb1ELb1ELb0EEENS1_36VarlenDynamicPersistentTileSchedulerILi128ELi48ELi128ELi128ELb1ELb1ELb0ELb1ELb0ELb1EEEEEEEEEvNT_6ParamsE,"a",@progbits
	.sectionflags	@""
	.align	4
.nv.constant0._ZN7cutlass13device_kernelIN5flash19enable_sm80_to_sm89INS1_16FlashAttnFwdSm80INS1_25CollectiveMainloopFwdSm80ILi4ELi1ELb0EN4cute5tupleIJNS5_1CILi128EEENS7_ILi48EEENS7_ILi96EEEEEELi96ENS_6half_tEfNS_4arch4Sm80ELb0ELb1ELb1ELb1ELb1ELb1ELb1ELb1EEENS1_21CollectiveEpilogueFwdINS6_IJS8_SA_S9_EEENS6_IJNS7_ILi1EEESI_SI_EEESC_SE_Li128ELb1ELb1ELb1ELb0EEENS1_36VarlenDynamicPersistentTileSchedulerILi128ELi48ELi128ELi128ELb1ELb1ELb0ELb1ELb0ELb1EEEEEEEEEvNT_6ParamsE:
	.zero		1608


//--------------------- .nv.constant0._ZN7cutlass13device_kernelIN5flash19enable_sm80_to_sm89INS1_16FlashAttnFwdSm80INS1_25CollectiveMainloopFwdSm80ILi4ELi1ELb0EN4cute5tupleIJNS5_1CILi128EEENS7_ILi64EEENS7_ILi96EEEEEELi96ENS_6half_tEfNS_4arch4Sm80ELb1ELb0ELb1ELb0ELb1ELb0ELb1ELb1EEENS1_21CollectiveEpilogueFwdINS6_IJS8_SA_S9_EEENS6_IJNS7_ILi1EEESI_SI_EEESC_SE_Li128ELb0ELb1ELb1ELb0EEENS1_30DynamicPersistentTileSchedulerILi128ELi128ELb1ELb1ELb0EEEEEEEEEvNT_6ParamsE --------------------------
	.section	.nv.constant0._ZN7cutlass13device_kernelIN5flash19enable_sm80_to_sm89INS1_16FlashAttnFwdSm80INS1_25CollectiveMainloopFwdSm80ILi4ELi1ELb0EN4cute5tupleIJNS5_1CILi128EEENS7_ILi64EEENS7_ILi96EEEEEELi96ENS_6half_tEfNS_4arch4Sm80ELb1ELb0ELb1ELb0ELb1ELb0ELb1ELb1EEENS1_21CollectiveEpilogueFwdINS6_IJS8_SA_S9_EEENS6_IJNS7_ILi1EEESI_SI_EEESC_SE_Li128ELb0ELb1ELb1ELb0EEENS1_30DynamicPersistentTileSchedulerILi128ELi128ELb1ELb1ELb0EEEEEEEEEvNT_6ParamsE,"a",@progbits
	.sectionflags	@""
	.align	4
.nv.constant0._ZN7cutlass13device_kernelIN5flash19enable_sm80_to_sm89INS1_16FlashAttnFwdSm80INS1_25CollectiveMainloopFwdSm80ILi4ELi1ELb0EN4cute5tupleIJNS5_1CILi128EEENS7_ILi64EEENS7_ILi96EEEEEELi96ENS_6half_tEfNS_4arch4Sm80ELb1ELb0ELb1ELb0ELb1ELb0ELb1ELb1EEENS1_21CollectiveEpilogueFwdINS6_IJS8_SA_S9_EEENS6_IJNS7_ILi1EEESI_SI_EEESC_SE_Li128ELb0ELb1ELb1ELb0EEENS1_30DynamicPersistentTileSchedulerILi128ELi128ELb1ELb1ELb0EEEEEEEEEvNT_6ParamsE:
	.zero		1592


//--------------------- .nv.constant0._ZN7cutlass13device_kernelIN5flash19enable_sm80_to_sm89INS1_16FlashAttnFwdSm80INS1_25CollectiveMainloopFwdSm80ILi4ELi1ELb0EN4cute5tupleIJNS5_1CILi128EEENS7_ILi48EEENS7_ILi96EEEEEELi96ENS_6half_tEfNS_4arch4Sm80ELb1ELb0ELb1ELb1ELb1ELb0ELb1ELb1EEENS1_21CollectiveEpilogueFwdINS6_IJS8_SA_S9_EEENS6_IJNS7_ILi1EEESI_SI_EEESC_SE_Li128ELb1ELb1ELb1ELb0EEENS1_36VarlenDynamicPersistentTileSchedulerILi128ELi48ELi128ELi128ELb1ELb1ELb0ELb1ELb1ELb1EEEEEEEEEvNT_6ParamsE --------------------------
	.section	.nv.constant0._ZN7cutlass13device_kernelIN5flash19enable_sm80_to_sm89INS1_16FlashAttnFwdSm80INS1_25CollectiveMainloopFwdSm80ILi4ELi1ELb0EN4cute5tupleIJNS5_1CILi128EEENS7_ILi48EEENS7_ILi96EEEEEELi96ENS_6half_tEfNS_4arch4Sm80ELb1ELb0ELb1ELb1ELb1ELb0ELb1ELb1EEENS1_21CollectiveEpilogueFwdINS6_IJS8_SA_S9_EEENS6_IJNS7_ILi1EEESI_SI_EEESC_SE_Li128ELb1ELb1ELb1ELb0EEENS1_36VarlenDynamicPersistentTileSchedulerILi128ELi48ELi128ELi128ELb1ELb1ELb0ELb1ELb1ELb1EEEEEEEEEvNT_6ParamsE,"a",@progbits
	.sectionflags	@""
	.align	4
.nv.constant0._ZN7cutlass13device_kernelIN5flash19enable_sm80_to_sm89INS1_16FlashAttnFwdSm80INS1_25CollectiveMainloopFwdSm80ILi4ELi1ELb0EN4cute5tupleIJNS5_1CILi128EEENS7_ILi48EEENS7_ILi96EEEEEELi96ENS_6half_tEfNS_4arch4Sm80ELb1ELb0ELb1ELb1ELb1ELb0ELb1ELb1EEENS1_21CollectiveEpilogueFwdINS6_IJS8_SA_S9_EEENS6_IJNS7_ILi1EEESI_SI_EEESC_SE_Li128ELb1ELb1ELb1ELb0EEENS1_36VarlenDynamicPersistentTileSchedulerILi128ELi48ELi128ELi128ELb1ELb1ELb0ELb1ELb1ELb1EEEEEEEEEvNT_6ParamsE:
	.zero		1608


//--------------------- .nv.constant0._ZN7cutlass13device_kernelIN5flash19enable_sm80_to_sm89INS1_16FlashAttnFwdSm80INS1_25CollectiveMainloopFwdSm80ILi4ELi1ELb0EN4cute5tupleIJNS5_1CILi128EEENS7_ILi48EEENS7_ILi96EEEEEELi96ENS_6half_tEfNS_4arch4Sm80ELb1ELb0ELb1ELb1ELb1ELb1ELb1ELb1EEENS1_21CollectiveEpilogueFwdINS6_IJS8_SA_S9_EEENS6_IJNS7_ILi1EEESI_SI_EEESC_SE_Li128ELb1ELb1ELb1ELb0EEENS1_36VarlenDynamicPersistentTileSchedulerILi128ELi48ELi128ELi128ELb1ELb1ELb0ELb1ELb1ELb1EEEEEEEEEvNT_6ParamsE --------------------------
	.section	.nv.constant0._ZN7cutlass13device_kernelIN5flash19enable_sm80_to_sm89INS1_16FlashAttnFwdSm80INS1_25CollectiveMainloopFwdSm80ILi4ELi1ELb0EN4cute5tupleIJNS5_1CILi128EEENS7_ILi48EEENS7_ILi96EEEEEELi96ENS_6half_tEfNS_4arch4Sm80ELb1ELb0ELb1ELb1ELb1ELb1ELb1ELb1EEENS1_21CollectiveEpilogueFwdINS6_IJS8_SA_S9_EEENS6_IJNS7_ILi1EEESI_SI_EEESC_SE_Li128ELb1ELb1ELb1ELb0EEENS1_36VarlenDynamicPersistentTileSchedulerILi128ELi48ELi128ELi128ELb1ELb1ELb0ELb1ELb1ELb1EEEEEEEEEvNT_6ParamsE,"a",@progbits
	.sectionflags	@""
	.align	4
.nv.constant0._ZN7cutlass13device_kernelIN5flash19enable_sm80_to_sm89INS1_16FlashAttnFwdSm80INS1_25CollectiveMainloopFwdSm80ILi4ELi1ELb0EN4cute5tupleIJNS5_1CILi128EEENS7_ILi48EEENS7_ILi96EEEEEELi96ENS_6half_tEfNS_4arch4Sm80ELb1ELb0ELb1ELb1ELb1ELb1ELb1ELb1EEENS1_21CollectiveEpilogueFwdINS6_IJS8_SA_S9_EEENS6_IJNS7_ILi1EEESI_SI_EEESC_SE_Li128ELb1ELb1ELb1ELb0EEENS1_36VarlenDynamicPersistentTileSchedulerILi128ELi48ELi128ELi128ELb1ELb1ELb0ELb1ELb1ELb1EEEEEEEEEvNT_6ParamsE:
	.zero		1608


//--------------------- SYMBOLS --------------------------

	.type		.nv.reservedSmem.offset0,@object
	.size		.nv.reservedSmem.offset0,0x4
